//
// Generated by NVIDIA NVVM Compiler
//
// Compiler Build ID: CL-36424714
// Cuda compilation tools, release 13.0, V13.0.88
// Based on NVVM 20.0.0
//

.version 9.0
.target sm_100
.address_size 64

	// .globl	_Z12computeTasksiiPiS_S_iPP4NodeS_

.visible .entry _Z12computeTasksiiPiS_S_iPP4NodeS_(
	.param .u32 _Z12computeTasksiiPiS_S_iPP4NodeS__param_0,
	.param .u32 _Z12computeTasksiiPiS_S_iPP4NodeS__param_1,
	.param .u64 .ptr .align 1 _Z12computeTasksiiPiS_S_iPP4NodeS__param_2,
	.param .u64 .ptr .align 1 _Z12computeTasksiiPiS_S_iPP4NodeS__param_3,
	.param .u64 .ptr .align 1 _Z12computeTasksiiPiS_S_iPP4NodeS__param_4,
	.param .u32 _Z12computeTasksiiPiS_S_iPP4NodeS__param_5,
	.param .u64 .ptr .align 1 _Z12computeTasksiiPiS_S_iPP4NodeS__param_6,
	.param .u64 .ptr .align 1 _Z12computeTasksiiPiS_S_iPP4NodeS__param_7
)
{
	.reg .pred 	%p<54>;
	.reg .b16 	%rs<17>;
	.reg .b32 	%r<324>;
	.reg .b64 	%rd<220>;

	ld.param.u32 	%r120, [_Z12computeTasksiiPiS_S_iPP4NodeS__param_0];
	ld.param.u32 	%r121, [_Z12computeTasksiiPiS_S_iPP4NodeS__param_1];
	ld.param.u64 	%rd35, [_Z12computeTasksiiPiS_S_iPP4NodeS__param_2];
	ld.param.u64 	%rd36, [_Z12computeTasksiiPiS_S_iPP4NodeS__param_3];
	ld.param.u64 	%rd37, [_Z12computeTasksiiPiS_S_iPP4NodeS__param_4];
	ld.param.u32 	%r122, [_Z12computeTasksiiPiS_S_iPP4NodeS__param_5];
	ld.param.u64 	%rd33, [_Z12computeTasksiiPiS_S_iPP4NodeS__param_6];
	ld.param.u64 	%rd34, [_Z12computeTasksiiPiS_S_iPP4NodeS__param_7];
	cvta.to.global.u64 	%rd1, %rd37;
	cvta.to.global.u64 	%rd2, %rd35;
	cvta.to.global.u64 	%rd3, %rd36;
	mov.u32 	%r123, %ctaid.x;
	mov.u32 	%r124, %ntid.x;
	mov.u32 	%r125, %tid.x;
	mad.lo.s32 	%r1, %r123, %r124, %r125;
	setp.ge.s32 	%p1, %r1, %r122;
	@%p1 bra 	$L__BB0_74;
	cvta.to.global.u64 	%rd38, %rd33;
	cvta.to.global.u64 	%rd39, %rd34;
	mul.wide.s32 	%rd40, %r1, 8;
	add.s64 	%rd41, %rd38, %rd40;
	ld.global.u64 	%rd42, [%rd41];
	cvta.to.global.u64 	%rd43, %rd42;
	mov.b32 	%r126, 4;
	st.global.u32 	[%rd43+16], %r126;
	mul.wide.s32 	%rd44, %r1, 4;
	add.s64 	%rd4, %rd39, %rd44;
	mov.b32 	%r127, 0;
	st.global.u32 	[%rd4], %r127;
	ld.global.u64 	%rd45, [%rd41];
	cvta.to.global.u64 	%rd5, %rd45;
	ld.global.u32 	%r2, [%rd5+16];
	add.s32 	%r3, %r121, -1;
	setp.gt.s32 	%p2, %r121, 0;
	add.s32 	%r4, %r120, -1;
	@%p2 bra 	$L__BB0_13;
	ld.global.u64 	%rd219, [%rd5];
	mov.u32 	%r323, %r2;
$L__BB0_3:
	cvta.to.global.u64 	%rd46, %rd219;
	mul.wide.s32 	%rd47, %r323, 4;
	add.s64 	%rd48, %rd46, %rd47;
	ld.global.u32 	%r105, [%rd48];
	setp.eq.s32 	%p3, %r105, -1;
	mov.b32 	%r318, 0;
	@%p3 bra 	$L__BB0_5;
	add.s64 	%rd50, %rd3, %rd47;
	ld.global.u32 	%r129, [%rd50];
	ld.global.u64 	%rd51, [%rd5+8];
	cvta.to.global.u64 	%rd52, %rd51;
	mul.wide.s32 	%rd53, %r105, 4;
	add.s64 	%rd54, %rd52, %rd53;
	ld.global.u32 	%r130, [%rd54];
	sub.s32 	%r131, %r130, %r129;
	st.global.u32 	[%rd54], %r131;
	ld.global.u64 	%rd219, [%rd5];
	ld.global.u32 	%r323, [%rd5+16];
	cvta.to.global.u64 	%rd55, %rd219;
	mul.wide.s32 	%rd56, %r323, 4;
	add.s64 	%rd57, %rd55, %rd56;
	ld.global.u32 	%r132, [%rd57];
	add.s32 	%r318, %r132, 1;
$L__BB0_5:
	cvta.to.global.u64 	%rd58, %rd219;
	mul.wide.s32 	%rd59, %r323, 4;
	add.s64 	%rd60, %rd58, %rd59;
	st.global.u32 	[%rd60], %r318;
	ld.global.u32 	%r133, [%rd5+16];
	mul.wide.s32 	%rd61, %r133, 4;
	add.s64 	%rd62, %rd3, %rd61;
	ld.global.u32 	%r134, [%rd62];
	ld.global.u64 	%rd63, [%rd5+8];
	cvta.to.global.u64 	%rd64, %rd63;
	ld.global.u64 	%rd65, [%rd5];
	cvta.to.global.u64 	%rd66, %rd65;
	add.s64 	%rd67, %rd66, %rd61;
	ld.global.u32 	%r135, [%rd67];
	mul.wide.s32 	%rd68, %r135, 4;
	add.s64 	%rd69, %rd64, %rd68;
	ld.global.u32 	%r136, [%rd69];
	add.s32 	%r137, %r136, %r134;
	st.global.u32 	[%rd69], %r137;
	ld.global.u32 	%r323, [%rd5+16];
	setp.ne.s32 	%p4, %r323, %r3;
	ld.global.u64 	%rd219, [%rd5];
	@%p4 bra 	$L__BB0_9;
	ld.global.u64 	%rd70, [%rd5+8];
	cvta.to.global.u64 	%rd71, %rd70;
	cvta.to.global.u64 	%rd72, %rd219;
	mul.wide.s32 	%rd73, %r3, 4;
	add.s64 	%rd74, %rd72, %rd73;
	ld.global.u32 	%r138, [%rd74];
	mul.wide.s32 	%rd75, %r138, 4;
	add.s64 	%rd76, %rd71, %rd75;
	ld.global.u32 	%r139, [%rd76];
	add.s64 	%rd77, %rd2, %rd75;
	ld.global.u32 	%r140, [%rd77];
	setp.gt.s32 	%p5, %r139, %r140;
	mov.u32 	%r323, %r3;
	@%p5 bra 	$L__BB0_9;
	ld.global.u32 	%r141, [%rd4];
	setp.gt.s32 	%p6, %r141, -1;
	mov.u32 	%r323, %r3;
	@%p6 bra 	$L__BB0_9;
	mov.b32 	%r142, 0;
	st.global.u32 	[%rd4], %r142;
	ld.global.u32 	%r323, [%rd5+16];
	ld.global.u64 	%rd219, [%rd5];
$L__BB0_9:
	setp.ne.s32 	%p7, %r323, %r3;
	@%p7 bra 	$L__BB0_71;
	cvta.to.global.u64 	%rd86, %rd219;
	mul.wide.s32 	%rd87, %r3, 4;
	add.s64 	%rd88, %rd86, %rd87;
	ld.global.u32 	%r321, [%rd88];
$L__BB0_11:
	setp.lt.s32 	%p9, %r321, %r4;
	setp.lt.s32 	%p10, %r323, %r2;
	or.pred  	%p11, %p10, %p9;
	@%p11 bra 	$L__BB0_73;
$L__BB0_12:
	mul.wide.s32 	%rd89, %r323, 4;
	add.s64 	%rd90, %rd3, %rd89;
	ld.global.u32 	%r145, [%rd90];
	ld.global.u64 	%rd91, [%rd5+8];
	cvta.to.global.u64 	%rd92, %rd91;
	mul.wide.s32 	%rd93, %r120, 4;
	add.s64 	%rd94, %rd92, %rd93;
	ld.global.u32 	%r146, [%rd94+-4];
	sub.s32 	%r147, %r146, %r145;
	st.global.u32 	[%rd94+-4], %r147;
	ld.global.u64 	%rd95, [%rd5];
	cvta.to.global.u64 	%rd96, %rd95;
	ld.global.u32 	%r148, [%rd5+16];
	mul.wide.s32 	%rd97, %r148, 4;
	add.s64 	%rd98, %rd96, %rd97;
	mov.b32 	%r149, -1;
	st.global.u32 	[%rd98], %r149;
	ld.global.u32 	%r150, [%rd5+16];
	add.s32 	%r323, %r150, -1;
	st.global.u32 	[%rd5+16], %r323;
	ld.global.u64 	%rd219, [%rd5];
	cvta.to.global.u64 	%rd99, %rd219;
	mul.wide.s32 	%rd100, %r150, 4;
	add.s64 	%rd101, %rd99, %rd100;
	ld.global.u32 	%r151, [%rd101+-4];
	setp.ge.s32 	%p12, %r151, %r4;
	setp.gt.s32 	%p13, %r150, %r2;
	and.pred  	%p14, %p13, %p12;
	@%p14 bra 	$L__BB0_12;
	bra.uni 	$L__BB0_73;
$L__BB0_13:
	cvt.u16.u32 	%rs1, %r121;
	ld.global.u64 	%rd215, [%rd5];
	shl.b32 	%r5, %r121, 3;
	mov.u32 	%r301, %r2;
$L__BB0_14:
	cvta.to.global.u64 	%rd102, %rd215;
	mul.wide.s32 	%rd103, %r301, 4;
	add.s64 	%rd104, %rd102, %rd103;
	ld.global.u32 	%r7, [%rd104];
	setp.eq.s32 	%p16, %r7, -1;
	mov.b32 	%r273, 0;
	@%p16 bra 	$L__BB0_16;
	add.s64 	%rd106, %rd3, %rd103;
	ld.global.u32 	%r154, [%rd106];
	ld.global.u64 	%rd107, [%rd5+8];
	cvta.to.global.u64 	%rd108, %rd107;
	mul.wide.s32 	%rd109, %r7, 4;
	add.s64 	%rd110, %rd108, %rd109;
	ld.global.u32 	%r155, [%rd110];
	sub.s32 	%r156, %r155, %r154;
	st.global.u32 	[%rd110], %r156;
	ld.global.u64 	%rd215, [%rd5];
	ld.global.u32 	%r301, [%rd5+16];
	cvta.to.global.u64 	%rd111, %rd215;
	mul.wide.s32 	%rd112, %r301, 4;
	add.s64 	%rd113, %rd111, %rd112;
	ld.global.u32 	%r157, [%rd113];
	add.s32 	%r273, %r157, 1;
$L__BB0_16:
	cvta.to.global.u64 	%rd114, %rd215;
	mul.wide.s32 	%rd115, %r301, 4;
	add.s64 	%rd116, %rd114, %rd115;
	st.global.u32 	[%rd116], %r273;
	ld.global.u32 	%r158, [%rd5+16];
	mul.wide.s32 	%rd117, %r158, 4;
	add.s64 	%rd118, %rd3, %rd117;
	ld.global.u32 	%r159, [%rd118];
	ld.global.u64 	%rd119, [%rd5+8];
	cvta.to.global.u64 	%rd120, %rd119;
	ld.global.u64 	%rd121, [%rd5];
	cvta.to.global.u64 	%rd122, %rd121;
	add.s64 	%rd123, %rd122, %rd117;
	ld.global.u32 	%r160, [%rd123];
	mul.wide.s32 	%rd124, %r160, 4;
	add.s64 	%rd125, %rd120, %rd124;
	ld.global.u32 	%r161, [%rd125];
	add.s32 	%r162, %r161, %r159;
	st.global.u32 	[%rd125], %r162;
	ld.global.u32 	%r301, [%rd5+16];
	setp.ne.s32 	%p17, %r301, %r3;
	ld.global.u64 	%rd215, [%rd5];
	@%p17 bra 	$L__BB0_23;
	ld.global.u64 	%rd126, [%rd5+8];
	cvta.to.global.u64 	%rd127, %rd126;
	cvta.to.global.u64 	%rd12, %rd215;
	mul.wide.u32 	%rd128, %r3, 4;
	add.s64 	%rd129, %rd12, %rd128;
	ld.global.u32 	%r163, [%rd129];
	mul.wide.s32 	%rd130, %r163, 4;
	add.s64 	%rd131, %rd127, %rd130;
	ld.global.u32 	%r164, [%rd131];
	add.s64 	%rd132, %rd2, %rd130;
	ld.global.u32 	%r165, [%rd132];
	setp.gt.s32 	%p18, %r164, %r165;
	mov.u32 	%r301, %r3;
	@%p18 bra 	$L__BB0_23;
	mov.b32 	%r297, 0;
	mov.b16 	%rs15, 0;
	mov.u16 	%rs16, %rs15;
	mov.u32 	%r276, %r297;
$L__BB0_19:
	mov.u32 	%r14, %r276;
	sub.s32 	%r15, %r3, %r14;
	add.s32 	%r276, %r14, 1;
	setp.lt.s32 	%p19, %r276, %r121;
	@%p19 bra 	$L__BB0_69;
$L__BB0_20:
	setp.eq.s32 	%p43, %r276, %r121;
	add.s16 	%rs16, %rs16, 1;
	add.s16 	%rs15, %rs15, 1;
	@%p43 bra 	$L__BB0_21;
	bra.uni 	$L__BB0_19;
$L__BB0_21:
	ld.global.u32 	%r261, [%rd4];
	setp.gt.s32 	%p44, %r297, %r261;
	mov.u32 	%r301, %r3;
	@%p44 bra 	$L__BB0_22;
	bra.uni 	$L__BB0_23;
$L__BB0_22:
	st.global.u32 	[%rd4], %r297;
	ld.global.u32 	%r301, [%rd5+16];
	ld.global.u64 	%rd215, [%rd5];
$L__BB0_23:
	setp.ne.s32 	%p45, %r301, %r3;
	@%p45 bra 	$L__BB0_66;
	cvta.to.global.u64 	%rd196, %rd215;
	mul.wide.u32 	%rd197, %r3, 4;
	add.s64 	%rd198, %rd196, %rd197;
	ld.global.u32 	%r299, [%rd198];
$L__BB0_25:
	setp.lt.s32 	%p47, %r299, %r4;
	setp.lt.s32 	%p48, %r301, %r2;
	or.pred  	%p49, %p48, %p47;
	@%p49 bra 	$L__BB0_68;
$L__BB0_26:
	mul.wide.s32 	%rd199, %r301, 4;
	add.s64 	%rd200, %rd3, %rd199;
	ld.global.u32 	%r264, [%rd200];
	ld.global.u64 	%rd201, [%rd5+8];
	cvta.to.global.u64 	%rd202, %rd201;
	mul.wide.s32 	%rd203, %r120, 4;
	add.s64 	%rd204, %rd202, %rd203;
	ld.global.u32 	%r265, [%rd204+-4];
	sub.s32 	%r266, %r265, %r264;
	st.global.u32 	[%rd204+-4], %r266;
	ld.global.u64 	%rd205, [%rd5];
	cvta.to.global.u64 	%rd206, %rd205;
	ld.global.u32 	%r267, [%rd5+16];
	mul.wide.s32 	%rd207, %r267, 4;
	add.s64 	%rd208, %rd206, %rd207;
	mov.b32 	%r268, -1;
	st.global.u32 	[%rd208], %r268;
	ld.global.u32 	%r269, [%rd5+16];
	add.s32 	%r301, %r269, -1;
	st.global.u32 	[%rd5+16], %r301;
	ld.global.u64 	%rd215, [%rd5];
	cvta.to.global.u64 	%rd209, %rd215;
	mul.wide.s32 	%rd210, %r269, 4;
	add.s64 	%rd211, %rd209, %rd210;
	ld.global.u32 	%r270, [%rd211+-4];
	setp.ge.s32 	%p50, %r270, %r4;
	setp.gt.s32 	%p51, %r269, %r2;
	and.pred  	%p52, %p51, %p50;
	@%p52 bra 	$L__BB0_26;
	bra.uni 	$L__BB0_68;
$L__BB0_27:
	.pragma "nounroll";
	add.s32 	%r178, %r287, 1;
	cvt.u64.u32 	%rd13, %r178;
	mul.wide.u32 	%rd135, %r178, 4;
	add.s64 	%rd14, %rd12, %rd135;
	ld.global.u32 	%r179, [%rd14];
	setp.ne.s32 	%p21, %r66, %r179;
	@%p21 bra 	$L__BB0_29;
	add.s32 	%r180, %r278, 1;
	mul.wide.u32 	%rd136, %r180, 4;
	add.s64 	%rd137, %rd1, %rd136;
	ld.global.u32 	%r181, [%rd137];
	mul.wide.u32 	%rd138, %r279, 4;
	add.s64 	%rd139, %rd1, %rd138;
	ld.global.u32 	%r182, [%rd139];
	add.s32 	%r183, %r181, %r297;
	add.s32 	%r297, %r183, %r182;
$L__BB0_29:
	ld.global.u32 	%r184, [%rd14+4];
	setp.ne.s32 	%p22, %r66, %r184;
	cvt.u64.u32 	%rd140, %r67;
	add.s64 	%rd141, %rd13, %rd140;
	shl.b64 	%rd142, %rd141, 2;
	add.s64 	%rd15, %rd1, %rd142;
	@%p22 bra 	$L__BB0_31;
	ld.global.u32 	%r185, [%rd15+4];
	mul.wide.u32 	%rd143, %r280, 4;
	add.s64 	%rd144, %rd1, %rd143;
	ld.global.u32 	%r186, [%rd144];
	add.s32 	%r187, %r185, %r297;
	add.s32 	%r297, %r187, %r186;
$L__BB0_31:
	ld.global.u32 	%r188, [%rd14+8];
	setp.ne.s32 	%p23, %r66, %r188;
	@%p23 bra 	$L__BB0_33;
	ld.global.u32 	%r189, [%rd15+8];
	mul.wide.u32 	%rd145, %r281, 4;
	add.s64 	%rd146, %rd1, %rd145;
	ld.global.u32 	%r190, [%rd146];
	add.s32 	%r191, %r189, %r297;
	add.s32 	%r297, %r191, %r190;
$L__BB0_33:
	ld.global.u32 	%r192, [%rd14+12];
	setp.ne.s32 	%p24, %r66, %r192;
	@%p24 bra 	$L__BB0_35;
	ld.global.u32 	%r193, [%rd15+12];
	mul.wide.u32 	%rd147, %r282, 4;
	add.s64 	%rd148, %rd1, %rd147;
	ld.global.u32 	%r194, [%rd148];
	add.s32 	%r195, %r193, %r297;
	add.s32 	%r297, %r195, %r194;
$L__BB0_35:
	ld.global.u32 	%r196, [%rd14+16];
	setp.ne.s32 	%p25, %r66, %r196;
	@%p25 bra 	$L__BB0_37;
	ld.global.u32 	%r197, [%rd15+16];
	mul.wide.u32 	%rd149, %r283, 4;
	add.s64 	%rd150, %rd1, %rd149;
	ld.global.u32 	%r198, [%rd150];
	add.s32 	%r199, %r197, %r297;
	add.s32 	%r297, %r199, %r198;
$L__BB0_37:
	ld.global.u32 	%r200, [%rd14+20];
	setp.ne.s32 	%p26, %r66, %r200;
	@%p26 bra 	$L__BB0_39;
	ld.global.u32 	%r201, [%rd15+20];
	mul.wide.u32 	%rd151, %r284, 4;
	add.s64 	%rd152, %rd1, %rd151;
	ld.global.u32 	%r202, [%rd152];
	add.s32 	%r203, %r201, %r297;
	add.s32 	%r297, %r203, %r202;
$L__BB0_39:
	ld.global.u32 	%r204, [%rd14+24];
	setp.ne.s32 	%p27, %r66, %r204;
	@%p27 bra 	$L__BB0_41;
	ld.global.u32 	%r205, [%rd15+24];
	mul.wide.u32 	%rd153, %r285, 4;
	add.s64 	%rd154, %rd1, %rd153;
	ld.global.u32 	%r206, [%rd154];
	add.s32 	%r207, %r205, %r297;
	add.s32 	%r297, %r207, %r206;
$L__BB0_41:
	ld.global.u32 	%r208, [%rd14+28];
	setp.ne.s32 	%p28, %r66, %r208;
	@%p28 bra 	$L__BB0_43;
	ld.global.u32 	%r209, [%rd15+28];
	mul.wide.u32 	%rd155, %r286, 4;
	add.s64 	%rd156, %rd1, %rd155;
	ld.global.u32 	%r210, [%rd156];
	add.s32 	%r211, %r209, %r297;
	add.s32 	%r297, %r211, %r210;
$L__BB0_43:
	add.s32 	%r287, %r287, 8;
	add.s32 	%r286, %r286, %r5;
	add.s32 	%r285, %r285, %r5;
	add.s32 	%r284, %r284, %r5;
	add.s32 	%r283, %r283, %r5;
	add.s32 	%r282, %r282, %r5;
	add.s32 	%r281, %r281, %r5;
	add.s32 	%r280, %r280, %r5;
	add.s32 	%r279, %r279, %r5;
	add.s32 	%r278, %r278, 8;
	add.s32 	%r277, %r277, 8;
	setp.eq.s32 	%p29, %r277, 0;
	@%p29 bra 	$L__BB0_44;
	bra.uni 	$L__BB0_27;
$L__BB0_44:
	add.s32 	%r310, %r287, 1;
$L__BB0_45:
	sub.s32 	%r212, %r3, %r14;
	and.b32  	%r213, %r212, 7;
	setp.eq.s32 	%p30, %r213, 0;
	@%p30 bra 	$L__BB0_20;
	not.b16 	%rs9, %rs16;
	add.s16 	%rs10, %rs9, %rs1;
	cvt.u32.u16 	%r215, %rs10;
	and.b32  	%r82, %r215, 7;
	add.s32 	%r216, %r82, -1;
	setp.lt.u32 	%p31, %r216, 3;
	@%p31 bra 	$L__BB0_56;
	cvt.u64.u32 	%rd20, %r310;
	mul.wide.u32 	%rd157, %r310, 4;
	add.s64 	%rd21, %rd12, %rd157;
	ld.global.u32 	%r217, [%rd21];
	setp.ne.s32 	%p32, %r66, %r217;
	@%p32 bra 	$L__BB0_49;
	add.s32 	%r218, %r310, %r67;
	mul.wide.u32 	%rd158, %r218, 4;
	add.s64 	%rd159, %rd1, %rd158;
	ld.global.u32 	%r219, [%rd159];
	mad.lo.s32 	%r220, %r310, %r121, %r14;
	mul.wide.u32 	%rd160, %r220, 4;
	add.s64 	%rd161, %rd1, %rd160;
	ld.global.u32 	%r221, [%rd161];
	add.s32 	%r222, %r219, %r297;
	add.s32 	%r297, %r222, %r221;
$L__BB0_49:
	ld.global.u32 	%r223, [%rd21+4];
	setp.ne.s32 	%p33, %r66, %r223;
	cvt.u64.u32 	%rd162, %r67;
	add.s64 	%rd163, %rd20, %rd162;
	shl.b64 	%rd164, %rd163, 2;
	add.s64 	%rd22, %rd1, %rd164;
	@%p33 bra 	$L__BB0_51;
	ld.global.u32 	%r224, [%rd22+4];
	mad.lo.s32 	%r225, %r121, %r310, %r121;
	add.s32 	%r226, %r225, %r14;
	mul.wide.u32 	%rd165, %r226, 4;
	add.s64 	%rd166, %rd1, %rd165;
	ld.global.u32 	%r227, [%rd166];
	add.s32 	%r228, %r224, %r297;
	add.s32 	%r297, %r228, %r227;
$L__BB0_51:
	ld.global.u32 	%r229, [%rd21+8];
	setp.ne.s32 	%p34, %r66, %r229;
	@%p34 bra 	$L__BB0_53;
	add.s32 	%r230, %r310, 2;
	ld.global.u32 	%r231, [%rd22+8];
	mad.lo.s32 	%r232, %r230, %r121, %r14;
	mul.wide.u32 	%rd167, %r232, 4;
	add.s64 	%rd168, %rd1, %rd167;
	ld.global.u32 	%r233, [%rd168];
	add.s32 	%r234, %r231, %r297;
	add.s32 	%r297, %r234, %r233;
$L__BB0_53:
	ld.global.u32 	%r235, [%rd21+12];
	setp.ne.s32 	%p35, %r66, %r235;
	@%p35 bra 	$L__BB0_55;
	add.s32 	%r236, %r310, 3;
	ld.global.u32 	%r237, [%rd22+12];
	mad.lo.s32 	%r238, %r236, %r121, %r14;
	mul.wide.u32 	%rd169, %r238, 4;
	add.s64 	%rd170, %rd1, %rd169;
	ld.global.u32 	%r239, [%rd170];
	add.s32 	%r240, %r237, %r297;
	add.s32 	%r297, %r240, %r239;
$L__BB0_55:
	add.s32 	%r310, %r310, 4;
$L__BB0_56:
	and.b32  	%r241, %r82, 3;
	setp.eq.s32 	%p36, %r241, 0;
	@%p36 bra 	$L__BB0_20;
	xor.b16  	%rs11, %rs15, 3;
	cvt.u16.u32 	%rs12, %r121;
	add.s16 	%rs6, %rs11, %rs12;
	and.b16  	%rs13, %rs6, 3;
	setp.eq.s16 	%p37, %rs13, 1;
	@%p37 bra 	$L__BB0_63;
	cvt.u64.u32 	%rd23, %r310;
	mul.wide.u32 	%rd171, %r310, 4;
	add.s64 	%rd24, %rd12, %rd171;
	ld.global.u32 	%r243, [%rd24];
	setp.ne.s32 	%p38, %r66, %r243;
	@%p38 bra 	$L__BB0_60;
	add.s32 	%r244, %r310, %r67;
	mul.wide.u32 	%rd172, %r244, 4;
	add.s64 	%rd173, %rd1, %rd172;
	ld.global.u32 	%r245, [%rd173];
	mad.lo.s32 	%r246, %r310, %r121, %r14;
	mul.wide.u32 	%rd174, %r246, 4;
	add.s64 	%rd175, %rd1, %rd174;
	ld.global.u32 	%r247, [%rd175];
	add.s32 	%r248, %r245, %r297;
	add.s32 	%r297, %r248, %r247;
$L__BB0_60:
	ld.global.u32 	%r249, [%rd24+4];
	setp.ne.s32 	%p39, %r66, %r249;
	@%p39 bra 	$L__BB0_62;
	cvt.u64.u32 	%rd176, %r67;
	add.s64 	%rd177, %rd23, %rd176;
	shl.b64 	%rd178, %rd177, 2;
	add.s64 	%rd179, %rd1, %rd178;
	ld.global.u32 	%r250, [%rd179+4];
	mad.lo.s32 	%r251, %r121, %r310, %r121;
	add.s32 	%r252, %r251, %r14;
	mul.wide.u32 	%rd180, %r252, 4;
	add.s64 	%rd181, %rd1, %rd180;
	ld.global.u32 	%r253, [%rd181];
	add.s32 	%r254, %r250, %r297;
	add.s32 	%r297, %r254, %r253;
$L__BB0_62:
	add.s32 	%r310, %r310, 2;
$L__BB0_63:
	and.b16  	%rs14, %rs6, 1;
	setp.eq.b16 	%p40, %rs14, 1;
	not.pred 	%p41, %p40;
	@%p41 bra 	$L__BB0_20;
	mul.wide.u32 	%rd182, %r310, 4;
	add.s64 	%rd183, %rd12, %rd182;
	ld.global.u32 	%r255, [%rd183];
	setp.ne.s32 	%p42, %r66, %r255;
	@%p42 bra 	$L__BB0_20;
	add.s32 	%r256, %r310, %r67;
	mul.wide.u32 	%rd184, %r256, 4;
	add.s64 	%rd185, %rd1, %rd184;
	ld.global.u32 	%r257, [%rd185];
	mad.lo.s32 	%r258, %r310, %r121, %r14;
	mul.wide.u32 	%rd186, %r258, 4;
	add.s64 	%rd187, %rd1, %rd186;
	ld.global.u32 	%r259, [%rd187];
	add.s32 	%r260, %r257, %r297;
	add.s32 	%r297, %r260, %r259;
	bra.uni 	$L__BB0_20;
$L__BB0_66:
	ld.global.u64 	%rd188, [%rd5+8];
	cvta.to.global.u64 	%rd189, %rd188;
	cvta.to.global.u64 	%rd190, %rd215;
	mul.wide.s32 	%rd191, %r301, 4;
	add.s64 	%rd192, %rd190, %rd191;
	ld.global.u32 	%r299, [%rd192];
	mul.wide.s32 	%rd193, %r299, 4;
	add.s64 	%rd194, %rd189, %rd193;
	ld.global.u32 	%r262, [%rd194];
	add.s64 	%rd195, %rd2, %rd193;
	ld.global.u32 	%r263, [%rd195];
	setp.gt.s32 	%p46, %r262, %r263;
	@%p46 bra 	$L__BB0_25;
	add.s32 	%r301, %r301, 1;
	st.global.u32 	[%rd5+16], %r301;
$L__BB0_68:
	setp.lt.s32 	%p53, %r301, %r2;
	@%p53 bra 	$L__BB0_74;
	bra.uni 	$L__BB0_14;
$L__BB0_69:
	mul.wide.u32 	%rd133, %r14, 4;
	add.s64 	%rd134, %rd12, %rd133;
	ld.global.u32 	%r66, [%rd134];
	mul.lo.s32 	%r67, %r14, %r121;
	sub.s32 	%r168, %r121, %r14;
	add.s32 	%r169, %r168, -2;
	setp.lt.u32 	%p20, %r169, 7;
	mov.u32 	%r310, %r276;
	@%p20 bra 	$L__BB0_45;
	add.s32 	%r170, %r14, 8;
	mad.lo.s32 	%r286, %r121, %r170, %r14;
	add.s32 	%r171, %r14, 7;
	mad.lo.s32 	%r285, %r121, %r171, %r14;
	add.s32 	%r172, %r14, 6;
	mad.lo.s32 	%r284, %r121, %r172, %r14;
	add.s32 	%r173, %r14, 5;
	mad.lo.s32 	%r283, %r121, %r173, %r14;
	add.s32 	%r174, %r14, 4;
	mad.lo.s32 	%r282, %r121, %r174, %r14;
	add.s32 	%r175, %r14, 3;
	mad.lo.s32 	%r281, %r121, %r175, %r14;
	add.s32 	%r176, %r14, 2;
	mad.lo.s32 	%r280, %r121, %r176, %r14;
	mad.lo.s32 	%r279, %r121, %r276, %r14;
	mad.lo.s32 	%r278, %r14, %r121, %r14;
	and.b32  	%r177, %r15, -8;
	neg.s32 	%r277, %r177;
	mov.u32 	%r287, %r14;
	bra.uni 	$L__BB0_27;
$L__BB0_71:
	ld.global.u64 	%rd78, [%rd5+8];
	cvta.to.global.u64 	%rd79, %rd78;
	cvta.to.global.u64 	%rd80, %rd219;
	mul.wide.s32 	%rd81, %r323, 4;
	add.s64 	%rd82, %rd80, %rd81;
	ld.global.u32 	%r321, [%rd82];
	mul.wide.s32 	%rd83, %r321, 4;
	add.s64 	%rd84, %rd79, %rd83;
	ld.global.u32 	%r143, [%rd84];
	add.s64 	%rd85, %rd2, %rd83;
	ld.global.u32 	%r144, [%rd85];
	setp.gt.s32 	%p8, %r143, %r144;
	@%p8 bra 	$L__BB0_11;
	add.s32 	%r323, %r323, 1;
	st.global.u32 	[%rd5+16], %r323;
$L__BB0_73:
	setp.ge.s32 	%p15, %r323, %r2;
	@%p15 bra 	$L__BB0_3;
$L__BB0_74:
	ret;

}


// ===== COMPILED SASS (sm_100) =====

	.target	sm_100

	.elftype	@"ET_EXEC"


//--------------------- .note.nv.tkinfo           --------------------------
	.section	.note.nv.tkinfo,"",@"SHT_NOTE"
	.sectionflags	@"SHF_NOTE_NV_TKINFO"
	.tkinfo
        /*0018*/ 	.word	0x00000002
        /*0030*/ 	.string	""
        /*0030*/ 	.string	"ptxas"
        /*0030*/ 	.string	"Cuda compilation tools, release 13.0, V13.0.88"
        /*0030*/ 	.string	"Build cuda_13.0.r13.0/compiler.36424714_0"
        /*0030*/ 	.string	"-arch sm_100 -m 64 "



//--------------------- .note.nv.cuinfo           --------------------------
	.section	.note.nv.cuinfo,"",@"SHT_NOTE"
	.sectionflags	@"SHF_NOTE_NV_CUINFO"
        /*0018*/ 	.short	0x0002
        /*001a*/ 	.short	0x0064
        /*001c*/ 	.short	0x0082
	.zero		2


//--------------------- .nv.info                  --------------------------
	.section	.nv.info,"",@"SHT_CUDA_INFO"
	.align	4


	//----- nvinfo : EIATTR_REGCOUNT
	.align		4
        /*0000*/ 	.byte	0x04, 0x2f
        /*0002*/ 	.short	(.L_1 - .L_0)
	.align		4
.L_0:
        /*0004*/ 	.word	index@(_Z12computeTasksiiPiS_S_iPP4NodeS_)
        /*0008*/ 	.word	0x00000028


	//----- nvinfo : EIATTR_FRAME_SIZE
	.align		4
.L_1:
        /*000c*/ 	.byte	0x04, 0x11
        /*000e*/ 	.short	(.L_3 - .L_2)
	.align		4
.L_2:
        /*0010*/ 	.word	index@(_Z12computeTasksiiPiS_S_iPP4NodeS_)
        /*0014*/ 	.word	0x00000000


	//----- nvinfo : EIATTR_MIN_STACK_SIZE
	.align		4
.L_3:
        /*0018*/ 	.byte	0x04, 0x12
        /*001a*/ 	.short	(.L_5 - .L_4)
	.align		4
.L_4:
        /*001c*/ 	.word	index@(_Z12computeTasksiiPiS_S_iPP4NodeS_)
        /*0020*/ 	.word	0x00000000
.L_5:


//--------------------- .nv.compat                --------------------------
	.section	.nv.compat,"",@"SHT_CUDA_COMPAT_INFO"
	.align	4
        /*0000*/ 	.byte	0x02, 0x09, 0x00, 0x00, 0x02, 0x02, 0x01, 0x00, 0x02, 0x05, 0x05, 0x00, 0x03, 0x07, 0x01, 0x01
        /*0010*/ 	.byte	0x02, 0x03, 0x00, 0x00, 0x02, 0x06, 0x01, 0x00, 0x04, 0x0b, 0x08, 0x00, 0x09, 0x00, 0x00, 0x00
        /*0020*/ 	.byte	0x00, 0x00, 0x00, 0x00


//--------------------- .nv.info._Z12computeTasksiiPiS_S_iPP4NodeS_ --------------------------
	.section	.nv.info._Z12computeTasksiiPiS_S_iPP4NodeS_,"",@"SHT_CUDA_INFO"
	.sectionflags	@""
	.align	4


	//----- nvinfo : EIATTR_CUDA_API_VERSION
	.align		4
        /*0000*/ 	.byte	0x04, 0x37
        /*0002*/ 	.short	(.L_7 - .L_6)
.L_6:
        /*0004*/ 	.word	0x00000082


	//----- nvinfo : EIATTR_KPARAM_INFO
	.align		4
.L_7:
        /*0008*/ 	.byte	0x04, 0x17
        /*000a*/ 	.short	(.L_9 - .L_8)
.L_8:
        /*000c*/ 	.word	0x00000000
        /*0010*/ 	.short	0x0007
        /*0012*/ 	.short	0x0030
        /*0014*/ 	.byte	0x00, 0xf5, 0x21, 0x00


	//----- nvinfo : EIATTR_KPARAM_INFO
	.align		4
.L_9:
        /*0018*/ 	.byte	0x04, 0x17
        /*001a*/ 	.short	(.L_11 - .L_10)
.L_10:
        /*001c*/ 	.word	0x00000000
        /*0020*/ 	.short	0x0006
        /*0022*/ 	.short	0x0028
        /*0024*/ 	.byte	0x00, 0xf5, 0x21, 0x00


	//----- nvinfo : EIATTR_KPARAM_INFO
	.align		4
.L_11:
        /*0028*/ 	.byte	0x04, 0x17
        /*002a*/ 	.short	(.L_13 - .L_12)
.L_12:
        /*002c*/ 	.word	0x00000000
        /*0030*/ 	.short	0x0005
        /*0032*/ 	.short	0x0020
        /*0034*/ 	.byte	0x00, 0xf0, 0x11, 0x00


	//----- nvinfo : EIATTR_KPARAM_INFO
	.align		4
.L_13:
        /*0038*/ 	.byte	0x04, 0x17
        /*003a*/ 	.short	(.L_15 - .L_14)
.L_14:
        /*003c*/ 	.word	0x00000000
        /*0040*/ 	.short	0x0004
        /*0042*/ 	.short	0x0018
        /*0044*/ 	.byte	0x00, 0xf5, 0x21, 0x00


	//----- nvinfo : EIATTR_KPARAM_INFO
	.align		4
.L_15:
        /*0048*/ 	.byte	0x04, 0x17
        /*004a*/ 	.short	(.L_17 - .L_16)
.L_16:
        /*004c*/ 	.word	0x00000000
        /*0050*/ 	.short	0x0003
        /*0052*/ 	.short	0x0010
        /*0054*/ 	.byte	0x00, 0xf5, 0x21, 0x00


	//----- nvinfo : EIATTR_KPARAM_INFO
	.align		4
.L_17:
        /*0058*/ 	.byte	0x04, 0x17
        /*005a*/ 	.short	(.L_19 - .L_18)
.L_18:
        /*005c*/ 	.word	0x00000000
        /*0060*/ 	.short	0x0002
        /*0062*/ 	.short	0x0008
        /*0064*/ 	.byte	0x00, 0xf5, 0x21, 0x00


	//----- nvinfo : EIATTR_KPARAM_INFO
	.align		4
.L_19:
        /*0068*/ 	.byte	0x04, 0x17
        /*006a*/ 	.short	(.L_21 - .L_20)
.L_20:
        /*006c*/ 	.word	0x00000000
        /*0070*/ 	.short	0x0001
        /*0072*/ 	.short	0x0004
        /*0074*/ 	.byte	0x00, 0xf0, 0x11, 0x00


	//----- nvinfo : EIATTR_KPARAM_INFO
	.align		4
.L_21:
        /*0078*/ 	.byte	0x04, 0x17
        /*007a*/ 	.short	(.L_23 - .L_22)
.L_22:
        /*007c*/ 	.word	0x00000000
        /*0080*/ 	.short	0x0000
        /*0082*/ 	.short	0x0000
        /*0084*/ 	.byte	0x00, 0xf0, 0x11, 0x00


	//----- nvinfo : EIATTR_SPARSE_MMA_MASK
	.align		4
.L_23:
        /*0088*/ 	.byte	0x03, 0x50
        /*008a*/ 	.short	0x0000


	//----- nvinfo : EIATTR_MAXREG_COUNT
	.align		4
        /*008c*/ 	.byte	0x03, 0x1b
        /*008e*/ 	.short	0x00ff


	//----- nvinfo : EIATTR_MERCURY_ISA_VERSION
	.align		4
        /*0090*/ 	.byte	0x03, 0x5f
        /*0092*/ 	.short	0x0101


	//----- nvinfo : EIATTR_VRC_CTA_INIT_COUNT
	.align		4
        /*0094*/ 	.byte	0x02, 0x4a
	.zero		1
	.zero		1


	//----- nvinfo : EIATTR_EXIT_INSTR_OFFSETS
	.align		4
        /*0098*/ 	.byte	0x04, 0x1c
        /*009a*/ 	.short	(.L_25 - .L_24)


	//   ....[0]....
.L_24:
        /*009c*/ 	.word	0x00000070


	//   ....[1]....
        /*00a0*/ 	.word	0x00000830


	//   ....[2]....
        /*00a4*/ 	.word	0x00001d30


	//----- nvinfo : EIATTR_CRS_STACK_SIZE
	.align		4
.L_25:
        /*00a8*/ 	.byte	0x04, 0x1e
        /*00aa*/ 	.short	(.L_27 - .L_26)
.L_26:
        /*00ac*/ 	.word	0x00000000


	//----- nvinfo : EIATTR_CBANK_PARAM_SIZE
	.align		4
.L_27:
        /*00b0*/ 	.byte	0x03, 0x19
        /*00b2*/ 	.short	0x0038


	//----- nvinfo : EIATTR_PARAM_CBANK
	.align		4
        /*00b4*/ 	.byte	0x04, 0x0a
        /*00b6*/ 	.short	(.L_29 - .L_28)
	.align		4
.L_28:
        /*00b8*/ 	.word	index@(.nv.constant0._Z12computeTasksiiPiS_S_iPP4NodeS_)
        /*00bc*/ 	.short	0x0380
        /*00be*/ 	.short	0x0038


	//----- nvinfo : EIATTR_SW_WAR
	.align		4
.L_29:
        /*00c0*/ 	.byte	0x04, 0x36
        /*00c2*/ 	.short	(.L_31 - .L_30)
.L_30:
        /*00c4*/ 	.word	0x00000008
.L_31:


//--------------------- .nv.callgraph             --------------------------
	.section	.nv.callgraph,"",@"SHT_CUDA_CALLGRAPH"
	.align	4
	.sectionentsize	8
	.align		4
        /*0000*/ 	.word	0x00000000
	.align		4
        /*0004*/ 	.word	0xffffffff
	.align		4
        /*0008*/ 	.word	0x00000000
	.align		4
        /*000c*/ 	.word	0xfffffffe
	.align		4
        /*0010*/ 	.word	0x00000000
	.align		4
        /*0014*/ 	.word	0xfffffffd
	.align		4
        /*0018*/ 	.word	0x00000000
	.align		4
        /*001c*/ 	.word	0xfffffffc


//--------------------- .text._Z12computeTasksiiPiS_S_iPP4NodeS_ --------------------------
	.section	.text._Z12computeTasksiiPiS_S_iPP4NodeS_,"ax",@progbits
	.align	128
        .global         _Z12computeTasksiiPiS_S_iPP4NodeS_
        .type           _Z12computeTasksiiPiS_S_iPP4NodeS_,@function
        .size           _Z12computeTasksiiPiS_S_iPP4NodeS_,(.L_x_25 - _Z12computeTasksiiPiS_S_iPP4NodeS_)
        .other          _Z12computeTasksiiPiS_S_iPP4NodeS_,@"STO_CUDA_ENTRY STV_DEFAULT"
_Z12computeTasksiiPiS_S_iPP4NodeS_:
.text._Z12computeTasksiiPiS_S_iPP4NodeS_:
[----:B------:R-:W-:Y:S01]  /*0000*/  LDC R1, c[0x0][0x37c] ;  /* 0x0000df00ff017b82 */ /* 0x000fe20000000800 */
[----:B------:R-:W0:Y:S07]  /*0010*/  S2R R0, SR_TID.X ;  /* 0x0000000000007919 */ /* 0x000e2e0000002100 */
[----:B------:R-:W0:Y:S01]  /*0020*/  S2UR UR4, SR_CTAID.X ;  /* 0x00000000000479c3 */ /* 0x000e220000002500 */
[----:B------:R-:W1:Y:S07]  /*0030*/  LDCU UR5, c[0x0][0x3a0] ;  /* 0x00007400ff0577ac */ /* 0x000e6e0008000800 */
[----:B------:R-:W0:Y:S02]  /*0040*/  LDC R3, c[0x0][0x360] ;  /* 0x0000d800ff037b82 */ /* 0x000e240000000800 */
[----:B0-----:R-:W-:-:S05]  /*0050*/  IMAD R3, R3, UR4, R0 ;  /* 0x0000000403037c24 */ /* 0x001fca000f8e0200 */
[----:B-1----:R-:W-:-:S13]  /*0060*/  ISETP.GE.AND P0, PT, R3, UR5, PT ;  /* 0x0000000503007c0c */ /* 0x002fda000bf06270 */
[----:B------:R-:W-:Y:S05]  /*0070*/  @P0 EXIT ;  /* 0x000000000000094d */ /* 0x000fea0003800000 */
[----:B------:R-:W0:Y:S01]  /*0080*/  LDC.64 R4, c[0x0][0x3a8] ;  /* 0x0000ea00ff047b82 */ /* 0x000e220000000a00 */
[----:B------:R-:W1:Y:S07]  /*0090*/  LDCU.64 UR6, c[0x0][0x358] ;  /* 0x00006b00ff0677ac */ /* 0x000e6e0008000a00 */
[----:B------:R-:W2:Y:S01]  /*00a0*/  LDC.64 R14, c[0x0][0x3b0] ;  /* 0x0000ec00ff0e7b82 */ /* 0x000ea20000000a00 */
[----:B0-----:R-:W-:-:S05]  /*00b0*/  IMAD.WIDE R4, R3, 0x8, R4 ;  /* 0x0000000803047825 */ /* 0x001fca00078e0204 */
[----:B-1----:R-:W3:Y:S01]  /*00c0*/  LDG.E.64 R6, desc[UR6][R4.64] ;  /* 0x0000000604067981 */ /* 0x002ee2000c1e1b00 */
[----:B------:R-:W-:Y:S02]  /*00d0*/  HFMA2 R9, -RZ, RZ, 0, 2.384185791015625e-07 ;  /* 0x00000004ff097431 */ /* 0x000fe400000001ff */
[----:B--2---:R-:W-:Y:S02]  /*00e0*/  IMAD.WIDE R14, R3, 0x4, R14 ;  /* 0x00000004030e7825 */ /* 0x004fe400078e020e */
[----:B------:R-:W0:Y:S01]  /*00f0*/  LDC.64 R2, c[0x0][0x380] ;  /* 0x0000e000ff027b82 */ /* 0x000e220000000a00 */
[----:B---3--:R1:W-:Y:S04]  /*0100*/  STG.E desc[UR6][R6.64+0x10], R9 ;  /* 0x0000100906007986 */ /* 0x0083e8000c101906 */
[----:B------:R1:W-:Y:S04]  /*0110*/  STG.E desc[UR6][R14.64], RZ ;  /* 0x000000ff0e007986 */ /* 0x0003e8000c101906 */
[----:B------:R-:W2:Y:S01]  /*0120*/  LDG.E.64 R16, desc[UR6][R4.64] ;  /* 0x0000000604107981 */ /* 0x000ea2000c1e1b00 */
[C---:B0-----:R-:W-:Y:S01]  /*0130*/  ISETP.GT.AND P0, PT, R3.reuse, RZ, PT ;  /* 0x000000ff0300720c */ /* 0x041fe20003f04270 */
[----:B------:R-:W-:Y:S01]  /*0140*/  VIADD R3, R3, 0xffffffff ;  /* 0xffffffff03037836 */ /* 0x000fe20000000000 */
[----:B------:R-:W-:Y:S01]  /*0150*/  IADD3 R2, PT, PT, R2, -0x1, RZ ;  /* 0xffffffff02027810 */ /* 0x000fe20007ffe0ff */
[----:B--2---:R1:W5:Y:S10]  /*0160*/  LDG.E R0, desc[UR6][R16.64+0x10] ;  /* 0x0000100610007981 */ /* 0x004374000c1e1900 */
[----:B------:R-:W-:Y:S05]  /*0170*/  @P0 BRA `(.L_x_0) ;  /* 0x0000000400b00947 */ /* 0x000fea0003800000 */
[----:B-1----:R0:W5:Y:S02]  /*0180*/  LDG.E.64 R6, desc[UR6][R16.64] ;  /* 0x0000000610067981 */ /* 0x002164000c1e1b00 */
[----:B-----5:R-:W-:-:S07]  /*0190*/  MOV R9, R0 ;  /* 0x0000000000097202 */ /* 0x020fce0000000f00 */
.L_x_8:
[----:B---3--:R-:W-:Y:S01]  /*01a0*/  IMAD.WIDE R10, R9, 0x4, R6 ;  /* 0x00000004090a7825 */ /* 0x008fe200078e0206 */
[----:B-1----:R-:W1:Y:S05]  /*01b0*/  LDC.64 R4, c[0x0][0x390] ;  /* 0x0000e400ff047b82 */ /* 0x002e6a0000000a00 */
[----:B--2---:R-:W2:Y:S02]  /*01c0*/  LDG.E R11, desc[UR6][R10.64] ;  /* 0x000000060a0b7981 */ /* 0x004ea4000c1e1900 */
[----:B--2---:R-:W-:-:S13]  /*01d0*/  ISETP.NE.AND P0, PT, R11, -0x1, PT ;  /* 0xffffffff0b00780c */ /* 0x004fda0003f05270 */
[----:B------:R-:W2:Y:S01]  /*01e0*/  @P0 LDG.E.64 R18, desc[UR6][R16.64+0x8] ;  /* 0x0000080610120981 */ /* 0x000ea2000c1e1b00 */
[----:B-1----:R-:W-:-:S06]  /*01f0*/  @P0 IMAD.WIDE R12, R9, 0x4, R4 ;  /* 0x00000004090c0825 */ /* 0x002fcc00078e0204 */
[----:B------:R-:W3:Y:S01]  /*0200*/  @P0 LDG.E R12, desc[UR6][R12.64] ;  /* 0x000000060c0c0981 */ /* 0x000ee2000c1e1900 */
[----:B--2---:R-:W-:-:S05]  /*0210*/  @P0 IMAD.WIDE R18, R11, 0x4, R18 ;  /* 0x000000040b120825 */ /* 0x004fca00078e0212 */
[----:B------:R-:W3:Y:S02]  /*0220*/  @P0 LDG.E R21, desc[UR6][R18.64] ;  /* 0x0000000612150981 */ /* 0x000ee4000c1e1900 */
[----:B---3--:R-:W-:-:S05]  /*0230*/  @P0 IMAD.IADD R23, R21, 0x1, -R12 ;  /* 0x0000000115170824 */ /* 0x008fca00078e0a0c */
[----:B------:R1:W-:Y:S04]  /*0240*/  @P0 STG.E desc[UR6][R18.64], R23 ;  /* 0x0000001712000986 */ /* 0x0003e8000c101906 */
[----:B------:R-:W2:Y:S04]  /*0250*/  @P0 LDG.E.64 R6, desc[UR6][R16.64] ;  /* 0x0000000610060981 */ /* 0x000ea8000c1e1b00 */
[----:B------:R-:W2:Y:S02]  /*0260*/  @P0 LDG.E R9, desc[UR6][R16.64+0x10] ;  /* 0x0000100610090981 */ /* 0x000ea4000c1e1900 */
[----:B--2---:R-:W-:-:S06]  /*0270*/  @P0 IMAD.WIDE R10, R9, 0x4, R6 ;  /* 0x00000004090a0825 */ /* 0x004fcc00078e0206 */
[----:B------:R-:W2:Y:S01]  /*0280*/  @P0 LDG.E R10, desc[UR6][R10.64] ;  /* 0x000000060a0a0981 */ /* 0x000ea2000c1e1900 */
[----:B------:R-:W-:Y:S01]  /*0290*/  MOV R21, RZ ;  /* 0x000000ff00157202 */ /* 0x000fe20000000f00 */
[----:B------:R-:W-:-:S04]  /*02a0*/  IMAD.WIDE R6, R9, 0x4, R6 ;  /* 0x0000000409067825 */ /* 0x000fc800078e0206 */
[----:B--2---:R-:W-:-:S05]  /*02b0*/  @P0 VIADD R21, R10, 0x1 ;  /* 0x000000010a150836 */ /* 0x004fca0000000000 */
[----:B------:R2:W-:Y:S04]  /*02c0*/  STG.E desc[UR6][R6.64], R21 ;  /* 0x0000001506007986 */ /* 0x0005e8000c101906 */
[----:B------:R-:W1:Y:S04]  /*02d0*/  LDG.E R13, desc[UR6][R16.64+0x10] ;  /* 0x00001006100d7981 */ /* 0x000e68000c1e1900 */
[----:B------:R-:W1:Y:S02]  /*02e0*/  LDG.E.64 R8, desc[UR6][R16.64] ;  /* 0x0000000610087981 */ /* 0x000e64000c1e1b00 */
[----:B-1----:R-:W-:-:S02]  /*02f0*/  IMAD.WIDE R18, R13, 0x4, R8 ;  /* 0x000000040d127825 */ /* 0x002fc400078e0208 */
[----:B------:R-:W3:Y:S04]  /*0300*/  LDG.E.64 R8, desc[UR6][R16.64+0x8] ;  /* 0x0000080610087981 */ /* 0x000ee8000c1e1b00 */
[----:B------:R-:W3:Y:S01]  /*0310*/  LDG.E R19, desc[UR6][R18.64] ;  /* 0x0000000612137981 */ /* 0x000ee2000c1e1900 */
[----:B------:R-:W-:-:S06]  /*0320*/  IMAD.WIDE R12, R13, 0x4, R4 ;  /* 0x000000040d0c7825 */ /* 0x000fcc00078e0204 */
[----:B------:R-:W4:Y:S01]  /*0330*/  LDG.E R12, desc[UR6][R12.64] ;  /* 0x000000060c0c7981 */ /* 0x000f22000c1e1900 */
[----:B---3--:R-:W-:-:S05]  /*0340*/  IMAD.WIDE R10, R19, 0x4, R8 ;  /* 0x00000004130a7825 */ /* 0x008fca00078e0208 */
[----:B------:R-:W4:Y:S02]  /*0350*/  LDG.E R9, desc[UR6][R10.64] ;  /* 0x000000060a097981 */ /* 0x000f24000c1e1900 */
[----:B----4-:R-:W-:-:S05]  /*0360*/  IADD3 R23, PT, PT, R12, R9, RZ ;  /* 0x000000090c177210 */ /* 0x010fca0007ffe0ff */
[----:B------:R1:W-:Y:S04]  /*0370*/  STG.E desc[UR6][R10.64], R23 ;  /* 0x000000170a007986 */ /* 0x0003e8000c101906 */
[----:B------:R-:W3:Y:S04]  /*0380*/  LDG.E R9, desc[UR6][R16.64+0x10] ;  /* 0x0000100610097981 */ /* 0x000ee8000c1e1900 */
[----:B--2---:R1:W5:Y:S01]  /*0390*/  LDG.E.64 R6, desc[UR6][R16.64] ;  /* 0x0000000610067981 */ /* 0x004362000c1e1b00 */
[----:B------:R-:W-:Y:S01]  /*03a0*/  BSSY.RECONVERGENT B0, `(.L_x_1) ;  /* 0x0000015000007945 */ /* 0x000fe20003800200 */
[----:B---3--:R-:W-:-:S13]  /*03b0*/  ISETP.NE.AND P0, PT, R9, R3, PT ;  /* 0x000000030900720c */ /* 0x008fda0003f05270 */
[----:B-1----:R-:W-:Y:S05]  /*03c0*/  @P0 BRA `(.L_x_2) ;  /* 0x0000000000480947 */ /* 0x002fea0003800000 */
[----:B-----5:R-:W-:Y:S01]  /*03d0*/  IMAD.WIDE R10, R3, 0x4, R6 ;  /* 0x00000004030a7825 */ /* 0x020fe200078e0206 */
[----:B------:R-:W2:Y:S01]  /*03e0*/  LDG.E.64 R8, desc[UR6][R16.64+0x8] ;  /* 0x0000080610087981 */ /* 0x000ea2000c1e1b00 */
[----:B------:R-:W1:Y:S04]  /*03f0*/  LDC.64 R18, c[0x0][0x388] ;  /* 0x0000e200ff127b82 */ /* 0x000e680000000a00 */
[----:B------:R-:W2:Y:S02]  /*0400*/  LDG.E R11, desc[UR6][R10.64] ;  /* 0x000000060a0b7981 */ /* 0x000ea4000c1e1900 */
[----:B--2---:R-:W-:-:S04]  /*0410*/  IMAD.WIDE R12, R11, 0x4, R8 ;  /* 0x000000040b0c7825 */ /* 0x004fc800078e0208 */
[----:B-1----:R-:W-:Y:S02]  /*0420*/  IMAD.WIDE R18, R11, 0x4, R18 ;  /* 0x000000040b127825 */ /* 0x002fe400078e0212 */
[----:B------:R-:W2:Y:S04]  /*0430*/  LDG.E R12, desc[UR6][R12.64] ;  /* 0x000000060c0c7981 */ /* 0x000ea8000c1e1900 */
[----:B------:R-:W2:Y:S01]  /*0440*/  LDG.E R19, desc[UR6][R18.64] ;  /* 0x0000000612137981 */ /* 0x000ea2000c1e1900 */
[----:B------:R-:W-:Y:S01]  /*0450*/  IMAD.MOV.U32 R9, RZ, RZ, R3 ;  /* 0x000000ffff097224 */ /* 0x000fe200078e0003 */
[----:B--2---:R-:W-:-:S13]  /*0460*/  ISETP.GT.AND P0, PT, R12, R19, PT ;  /* 0x000000130c00720c */ /* 0x004fda0003f04270 */
[----:B------:R-:W-:Y:S05]  /*0470*/  @P0 BRA `(.L_x_2) ;  /* 0x00000000001c0947 */ /* 0x000fea0003800000 */
[----:B------:R-:W2:Y:S01]  /*0480*/  LDG.E R8, desc[UR6][R14.64] ;  /* 0x000000060e087981 */ /* 0x000ea2000c1e1900 */
[----:B------:R-:W-:Y:S02]  /*0490*/  MOV R9, R3 ;  /* 0x0000000300097202 */ /* 0x000fe40000000f00 */
[----:B--2---:R-:W-:-:S13]  /*04a0*/  ISETP.GT.AND P0, PT, R8, -0x1, PT ;  /* 0xffffffff0800780c */ /* 0x004fda0003f04270 */
[----:B------:R-:W-:Y:S05]  /*04b0*/  @P0 BRA `(.L_x_2) ;  /* 0x00000000000c0947 */ /* 0x000fea0003800000 */
[----:B------:R1:W-:Y:S04]  /*04c0*/  STG.E desc[UR6][R14.64], RZ ;  /* 0x000000ff0e007986 */ /* 0x0003e8000c101906 */
[----:B------:R1:W5:Y:S04]  /*04d0*/  LDG.E R9, desc[UR6][R16.64+0x10] ;  /* 0x0000100610097981 */ /* 0x000368000c1e1900 */
[----:B------:R1:W5:Y:S02]  /*04e0*/  LDG.E.64 R6, desc[UR6][R16.64] ;  /* 0x0000000610067981 */ /* 0x000364000c1e1b00 */
.L_x_2:
[----:B------:R-:W-:Y:S05]  /*04f0*/  BSYNC.RECONVERGENT B0 ;  /* 0x0000000000007941 */ /* 0x000fea0003800200 */
.L_x_1:
[----:B-----5:R-:W-:Y:S01]  /*0500*/  ISETP.NE.AND P0, PT, R9, R3, PT ;  /* 0x000000030900720c */ /* 0x020fe20003f05270 */
[----:B------:R-:W-:Y:S04]  /*0510*/  BSSY.RECONVERGENT B0, `(.L_x_3) ;  /* 0x000002f000007945 */ /* 0x000fe80003800200 */
[----:B------:R-:W-:Y:S08]  /*0520*/  BSSY.RELIABLE B1, `(.L_x_4) ;  /* 0x0000017000017945 */ /* 0x000ff00003800100 */
[----:B------:R-:W-:Y:S05]  /*0530*/  @P0 BRA `(.L_x_5) ;  /* 0x00000000000c0947 */ /* 0x000fea0003800000 */
[----:B------:R-:W-:-:S06]  /*0540*/  IMAD.WIDE R10, R3, 0x4, R6 ;  /* 0x00000004030a7825 */ /* 0x000fcc00078e0206 */
[----:B------:R3:W5:Y:S01]  /*0550*/  LDG.E R11, desc[UR6][R10.64] ;  /* 0x000000060a0b7981 */ /* 0x000762000c1e1900 */
[----:B------:R-:W-:Y:S05]  /*0560*/  BRA `(.L_x_6) ;  /* 0x0000000000387947 */ /* 0x000fea0003800000 */
.L_x_5:
[----:B------:R-:W-:Y:S01]  /*0570*/  IMAD.WIDE R18, R9, 0x4, R6 ;  /* 0x0000000409127825 */ /* 0x000fe200078e0206 */
[----:B------:R-:W2:Y:S01]  /*0580*/  LDG.E.64 R10, desc[UR6][R16.64+0x8] ;  /* 0x00000806100a7981 */ /* 0x000ea2000c1e1b00 */
[----:B------:R-:W3:Y:S04]  /*0590*/  LDC.64 R12, c[0x0][0x388] ;  /* 0x0000e200ff0c7b82 */ /* 0x000ee80000000a00 */
[----:B------:R-:W2:Y:S02]  /*05a0*/  LDG.E R19, desc[UR6][R18.64] ;  /* 0x0000000612137981 */ /* 0x000ea4000c1e1900 */
[----:B--2---:R-:W-:-:S04]  /*05b0*/  IMAD.WIDE R10, R19, 0x4, R10 ;  /* 0x00000004130a7825 */ /* 0x004fc800078e020a */
[----:B---3--:R-:W-:Y:S02]  /*05c0*/  IMAD.WIDE R12, R19, 0x4, R12 ;  /* 0x00000004130c7825 */ /* 0x008fe400078e020c */
[----:B------:R-:W2:Y:S04]  /*05d0*/  LDG.E R10, desc[UR6][R10.64] ;  /* 0x000000060a0a7981 */ /* 0x000ea8000c1e1900 */
[----:B------:R-:W2:Y:S02]  /*05e0*/  LDG.E R13, desc[UR6][R12.64] ;  /* 0x000000060c0d7981 */ /* 0x000ea4000c1e1900 */
[----:B--2---:R-:W-:-:S13]  /*05f0*/  ISETP.GT.AND P0, PT, R10, R13, PT ;  /* 0x0000000d0a00720c */ /* 0x004fda0003f04270 */
[----:B------:R-:W-:Y:S01]  /*0600*/  @!P0 VIADD R9, R9, 0x1 ;  /* 0x0000000109098836 */ /* 0x000fe20000000000 */
[----:B------:R-:W-:Y:S05]  /*0610*/  @!P0 BREAK.RELIABLE B1 ;  /* 0x0000000000018942 */ /* 0x000fea0003800100 */
[----:B------:R2:W-:Y:S01]  /*0620*/  @!P0 STG.E desc[UR6][R16.64+0x10], R9 ;  /* 0x0000100910008986 */ /* 0x0005e2000c101906 */
[----:B------:R-:W-:Y:S05]  /*0630*/  @!P0 BRA `(.L_x_7) ;  /* 0x0000000000708947 */ /* 0x000fea0003800000 */
[----:B------:R-:W-:-:S07]  /*0640*/  MOV R11, R19 ;  /* 0x00000013000b7202 */ /* 0x000fce0000000f00 */
.L_x_6:
[----:B-----5:R-:W-:-:S04]  /*0650*/  ISETP.GE.AND P0, PT, R11, R2, PT ;  /* 0x000000020b00720c */ /* 0x020fc80003f06270 */
[----:B------:R-:W-:-:S13]  /*0660*/  ISETP.LT.OR P0, PT, R9, R0, !P0 ;  /* 0x000000000900720c */ /* 0x000fda0004701670 */
[----:B------:R-:W-:Y:S05]  /*0670*/  @P0 BREAK.RELIABLE B1 ;  /* 0x0000000000010942 */ /* 0x000fea0003800100 */
[----:B------:R-:W-:Y:S05]  /*0680*/  @P0 BRA `(.L_x_7) ;  /* 0x00000000005c0947 */ /* 0x000fea0003800000 */
[----:B------:R-:W-:Y:S05]  /*0690*/  BSYNC.RELIABLE B1 ;  /* 0x0000000000017941 */ /* 0x000fea0003800100 */
.L_x_4:
[----:B------:R-:W3:Y:S01]  /*06a0*/  LDG.E.64 R6, desc[UR6][R16.64+0x8] ;  /* 0x0000080610067981 */ /* 0x000ee2000c1e1b00 */
[----:B------:R-:W3:Y:S01]  /*06b0*/  LDC R11, c[0x0][0x380] ;  /* 0x0000e000ff0b7b82 */ /* 0x000ee20000000800 */
[----:B--2---:R-:W-:-:S06]  /*06c0*/  IMAD.WIDE R8, R9, 0x4, R4 ;  /* 0x0000000409087825 */ /* 0x004fcc00078e0204 */
[----:B------:R-:W2:Y:S01]  /*06d0*/  LDG.E R8, desc[UR6][R8.64] ;  /* 0x0000000608087981 */ /* 0x000ea2000c1e1900 */
[----:B---3--:R-:W-:-:S05]  /*06e0*/  IMAD.WIDE R10, R11, 0x4, R6 ;  /* 0x000000040b0a7825 */ /* 0x008fca00078e0206 */
[----:B------:R-:W2:Y:S02]  /*06f0*/  LDG.E R7, desc[UR6][R10.64+-0x4] ;  /* 0xfffffc060a077981 */ /* 0x000ea4000c1e1900 */
[----:B--2---:R-:W-:-:S05]  /*0700*/  IMAD.IADD R21, R7, 0x1, -R8 ;  /* 0x0000000107157824 */ /* 0x004fca00078e0a08 */
[----:B------:R4:W-:Y:S04]  /*0710*/  STG.E desc[UR6][R10.64+-0x4], R21 ;  /* 0xfffffc150a007986 */ /* 0x0009e8000c101906 */
[----:B------:R-:W2:Y:S04]  /*0720*/  LDG.E R13, desc[UR6][R16.64+0x10] ;  /* 0x00001006100d7981 */ /* 0x000ea8000c1e1900 */
[----:B------:R-:W2:Y:S01]  /*0730*/  LDG.E.64 R6, desc[UR6][R16.64] ;  /* 0x0000000610067981 */ /* 0x000ea2000c1e1b00 */
[----:B------:R-:W-:Y:S01]  /*0740*/  MOV R25, 0xffffffff ;  /* 0xffffffff00197802 */ /* 0x000fe20000000f00 */
[----:B--2---:R-:W-:-:S05]  /*0750*/  IMAD.WIDE R12, R13, 0x4, R6 ;  /* 0x000000040d0c7825 */ /* 0x004fca00078e0206 */
[----:B------:R4:W-:Y:S04]  /*0760*/  STG.E desc[UR6][R12.64], R25 ;  /* 0x000000190c007986 */ /* 0x0009e8000c101906 */
[----:B------:R-:W2:Y:S04]  /*0770*/  LDG.E R23, desc[UR6][R16.64+0x10] ;  /* 0x0000100610177981 */ /* 0x000ea8000c1e1900 */
[----:B------:R-:W3:Y:S01]  /*0780*/  LDG.E.64 R6, desc[UR6][R16.64] ;  /* 0x0000000610067981 */ /* 0x000ee2000c1e1b00 */
[C---:B--2---:R-:W-:Y:S02]  /*0790*/  VIADD R9, R23.reuse, 0xffffffff ;  /* 0xffffffff17097836 */ /* 0x044fe40000000000 */
[----:B---3--:R-:W-:-:S03]  /*07a0*/  IMAD.WIDE R18, R23, 0x4, R6 ;  /* 0x0000000417127825 */ /* 0x008fc600078e0206 */
[----:B------:R4:W-:Y:S04]  /*07b0*/  STG.E desc[UR6][R16.64+0x10], R9 ;  /* 0x0000100910007986 */ /* 0x0009e8000c101906 */
[----:B------:R-:W2:Y:S01]  /*07c0*/  LDG.E R19, desc[UR6][R18.64+-0x4] ;  /* 0xfffffc0612137981 */ /* 0x000ea2000c1e1900 */
[----:B------:R-:W-:Y:S02]  /*07d0*/  ISETP.GT.AND P1, PT, R23, R0, PT ;  /* 0x000000001700720c */ /* 0x000fe40003f24270 */
[----:B--2---:R-:W-:-:S13]  /*07e0*/  ISETP.GE.AND P0, PT, R19, R2, PT ;  /* 0x000000021300720c */ /* 0x004fda0003f06270 */
[----:B----4-:R-:W-:Y:S05]  /*07f0*/  @P0 BRA P1, `(.L_x_4) ;  /* 0xfffffffc00a80947 */ /* 0x010fea000083ffff */
.L_x_7:
[----:B------:R-:W-:Y:S05]  /*0800*/  BSYNC.RECONVERGENT B0 ;  /* 0x0000000000007941 */ /* 0x000fea0003800200 */
.L_x_3:
[----:B------:R-:W-:-:S13]  /*0810*/  ISETP.GE.AND P0, PT, R9, R0, PT ;  /* 0x000000000900720c */ /* 0x000fda0003f06270 */
[----:B------:R-:W-:Y:S05]  /*0820*/  @P0 BRA `(.L_x_8) ;  /* 0xfffffff8005c0947 */ /* 0x000fea000383ffff */
[----:B------:R-:W-:Y:S05]  /*0830*/  EXIT ;  /* 0x000000000000794d */ /* 0x000fea0003800000 */
.L_x_0:
[----:B------:R0:W5:Y:S02]  /*0840*/  LDG.E.64 R18, desc[UR6][R16.64] ;  /* 0x0000000610127981 */ /* 0x000164000c1e1b00 */
[----:B-----5:R-:W-:Y:S01]  /*0850*/  MOV R5, R0 ;  /* 0x0000000000057202 */ /* 0x020fe20000000f00 */
[----:B------:R-:W2:Y:S06]  /*0860*/  LDCU.U16 UR4, c[0x0][0x384] ;  /* 0x00007080ff0477ac */ /* 0x000eac0008000400 */
.L_x_23:
[----:B-1----:R-:W-:Y:S01]  /*0870*/  IMAD.WIDE R8, R5, 0x4, R18 ;  /* 0x0000000405087825 */ /* 0x002fe200078e0212 */
[----:B--2---:R-:W1:Y:S05]  /*0880*/  LDC.64 R6, c[0x0][0x390] ;  /* 0x0000e400ff067b82 */ /* 0x004e6a0000000a00 */
[----:B------:R-:W3:Y:S02]  /*0890*/  LDG.E R9, desc[UR6][R8.64] ;  /* 0x0000000608097981 */ /* 0x000ee4000c1e1900 */
[----:B---3--:R-:W-:-:S13]  /*08a0*/  ISETP.NE.AND P0, PT, R9, -0x1, PT ;  /* 0xffffffff0900780c */ /* 0x008fda0003f05270 */
[----:B------:R-:W3:Y:S01]  /*08b0*/  @P0 LDG.E.64 R12, desc[UR6][R16.64+0x8] ;  /* 0x00000806100c0981 */ /* 0x000ee2000c1e1b00 */
[----:B-1----:R-:W-:-:S06]  /*08c0*/  @P0 IMAD.WIDE R10, R5, 0x4, R6 ;  /* 0x00000004050a0825 */ /* 0x002fcc00078e0206 */
[----:B------:R-:W4:Y:S01]  /*08d0*/  @P0 LDG.E R10, desc[UR6][R10.64] ;  /* 0x000000060a0a0981 */ /* 0x000f22000c1e1900 */
[----:B---3--:R-:W-:-:S05]  /*08e0*/  @P0 IMAD.WIDE R12, R9, 0x4, R12 ;  /* 0x00000004090c0825 */ /* 0x008fca00078e020c */
[----:B------:R-:W4:Y:S02]  /*08f0*/  @P0 LDG.E R21, desc[UR6][R12.64] ;  /* 0x000000060c150981 */ /* 0x000f24000c1e1900 */
[----:B----4-:R-:W-:-:S05]  /*0900*/  @P0 IMAD.IADD R23, R21, 0x1, -R10 ;  /* 0x0000000115170824 */ /* 0x010fca00078e0a0a */
[----:B------:R1:W-:Y:S04]  /*0910*/  @P0 STG.E desc[UR6][R12.64], R23 ;  /* 0x000000170c000986 */ /* 0x0003e8000c101906 */
[----:B------:R-:W3:Y:S04]  /*0920*/  @P0 LDG.E.64 R18, desc[UR6][R16.64] ;  /* 0x0000000610120981 */ /* 0x000ee8000c1e1b00 */
[----:B------:R-:W3:Y:S02]  /*0930*/  @P0 LDG.E R5, desc[UR6][R16.64+0x10] ;  /* 0x0000100610050981 */ /* 0x000ee4000c1e1900 */
[----:B---3--:R-:W-:-:S06]  /*0940*/  @P0 IMAD.WIDE R8, R5, 0x4, R18 ;  /* 0x0000000405080825 */ /* 0x008fcc00078e0212 */
[----:B------:R-:W3:Y:S01]  /*0950*/  @P0 LDG.E R8, desc[UR6][R8.64] ;  /* 0x0000000608080981 */ /* 0x000ee2000c1e1900 */
[----:B------:R-:W-:Y:S02]  /*0960*/  HFMA2 R21, -RZ, RZ, 0, 0 ;  /* 0x00000000ff157431 */ /* 0x000fe400000001ff */
[----:B------:R-:W-:-:S04]  /*0970*/  IMAD.WIDE R18, R5, 0x4, R18 ;  /* 0x0000000405127825 */ /* 0x000fc800078e0212 */
[----:B---3--:R-:W-:-:S05]  /*0980*/  @P0 VIADD R21, R8, 0x1 ;  /* 0x0000000108150836 */ /* 0x008fca0000000000 */
[----:B------:R3:W-:Y:S04]  /*0990*/  STG.E desc[UR6][R18.64], R21 ;  /* 0x0000001512007986 */ /* 0x0007e8000c101906 */
[----:B------:R-:W4:Y:S04]  /*09a0*/  LDG.E R25, desc[UR6][R16.64+0x10] ;  /* 0x0000100610197981 */ /* 0x000f28000c1e1900 */
[----:B------:R-:W4:Y:S02]  /*09b0*/  LDG.E.64 R4, desc[UR6][R16.64] ;  /* 0x0000000610047981 */ /* 0x000f24000c1e1b00 */
[----:B----4-:R-:W-:-:S02]  /*09c0*/  IMAD.WIDE R10, R25, 0x4, R4 ;  /* 0x00000004190a7825 */ /* 0x010fc400078e0204 */
[----:B------:R-:W4:Y:S04]  /*09d0*/  LDG.E.64 R4, desc[UR6][R16.64+0x8] ;  /* 0x0000080610047981 */ /* 0x000f28000c1e1b00 */
[----:B------:R-:W4:Y:S01]  /*09e0*/  LDG.E R11, desc[UR6][R10.64] ;  /* 0x000000060a0b7981 */ /* 0x000f22000c1e1900 */
[----:B------:R-:W-:-:S06]  /*09f0*/  IMAD.WIDE R6, R25, 0x4, R6 ;  /* 0x0000000419067825 */ /* 0x000fcc00078e0206 */
[----:B------:R-:W1:Y:S01]  /*0a00*/  LDG.E R6, desc[UR6][R6.64] ;  /* 0x0000000606067981 */ /* 0x000e62000c1e1900 */
[----:B----4-:R-:W-:-:S05]  /*0a10*/  IMAD.WIDE R8, R11, 0x4, R4 ;  /* 0x000000040b087825 */ /* 0x010fca00078e0204 */
[----:B------:R-:W1:Y:S02]  /*0a20*/  LDG.E R5, desc[UR6][R8.64] ;  /* 0x0000000608057981 */ /* 0x000e64000c1e1900 */
[----:B-1----:R-:W-:-:S05]  /*0a30*/  IADD3 R13, PT, PT, R6, R5, RZ ;  /* 0x00000005060d7210 */ /* 0x002fca0007ffe0ff */
[----:B------:R1:W-:Y:S04]  /*0a40*/  STG.E desc[UR6][R8.64], R13 ;  /* 0x0000000d08007986 */ /* 0x0003e8000c101906 */
[----:B------:R-:W4:Y:S04]  /*0a50*/  LDG.E R5, desc[UR6][R16.64+0x10] ;  /* 0x0000100610057981 */ /* 0x000f28000c1e1900 */
[----:B---3--:R1:W5:Y:S01]  /*0a60*/  LDG.E.64 R18, desc[UR6][R16.64] ;  /* 0x0000000610127981 */ /* 0x008362000c1e1b00 */
[----:B------:R-:W-:Y:S01]  /*0a70*/  BSSY.RECONVERGENT B0, `(.L_x_9) ;  /* 0x00000f7000007945 */ /* 0x000fe20003800200 */
[----:B----4-:R-:W-:-:S13]  /*0a80*/  ISETP.NE.AND P0, PT, R5, R3, PT ;  /* 0x000000030500720c */ /* 0x010fda0003f05270 */
[----:B-1----:R-:W-:Y:S05]  /*0a90*/  @P0 BRA `(.L_x_10) ;  /* 0x0000000c00d00947 */ /* 0x002fea0003800000 */
[----:B-----5:R-:W-:Y:S01]  /*0aa0*/  IMAD.WIDE.U32 R6, R3, 0x4, R18 ;  /* 0x0000000403067825 */ /* 0x020fe200078e0012 */
[----:B------:R-:W3:Y:S01]  /*0ab0*/  LDG.E.64 R4, desc[UR6][R16.64+0x8] ;  /* 0x0000080610047981 */ /* 0x000ee2000c1e1b00 */
[----:B------:R-:W1:Y:S04]  /*0ac0*/  LDC.64 R10, c[0x0][0x388] ;  /* 0x0000e200ff0a7b82 */ /* 0x000e680000000a00 */
[----:B------:R-:W3:Y:S02]  /*0ad0*/  LDG.E R7, desc[UR6][R6.64] ;  /* 0x0000000606077981 */ /* 0x000ee4000c1e1900 */
[----:B---3--:R-:W-:-:S04]  /*0ae0*/  IMAD.WIDE R8, R7, 0x4, R4 ;  /* 0x0000000407087825 */ /* 0x008fc800078e0204 */
[----:B-1----:R-:W-:Y:S02]  /*0af0*/  IMAD.WIDE R10, R7, 0x4, R10 ;  /* 0x00000004070a7825 */ /* 0x002fe400078e020a */
[----:B------:R-:W3:Y:S04]  /*0b00*/  LDG.E R8, desc[UR6][R8.64] ;  /* 0x0000000608087981 */ /* 0x000ee8000c1e1900 */
[----:B------:R-:W3:Y:S01]  /*0b10*/  LDG.E R11, desc[UR6][R10.64] ;  /* 0x000000060a0b7981 */ /* 0x000ee2000c1e1900 */
[----:B------:R-:W-:Y:S01]  /*0b20*/  IMAD.MOV.U32 R5, RZ, RZ, R3 ;  /* 0x000000ffff057224 */ /* 0x000fe200078e0003 */
[----:B---3--:R-:W-:-:S13]  /*0b30*/  ISETP.GT.AND P0, PT, R8, R11, PT ;  /* 0x0000000b0800720c */ /* 0x008fda0003f04270 */
[----:B------:R-:W-:Y:S05]  /*0b40*/  @P0 BRA `(.L_x_10) ;  /* 0x0000000c00a40947 */ /* 0x000fea0003800000 */
[----:B------:R-:W-:Y:S01]  /*0b50*/  MOV R4, RZ ;  /* 0x000000ff00047202 */ /* 0x000fe20000000f00 */
[----:B------:R-:W-:Y:S01]  /*0b60*/  IMAD.MOV.U32 R7, RZ, RZ, RZ ;  /* 0x000000ffff077224 */ /* 0x000fe200078e00ff */
[----:B------:R-:W-:Y:S02]  /*0b70*/  PRMT R5, RZ, 0x7610, R5 ;  /* 0x00007610ff057816 */ /* 0x000fe40000000005 */
[----:B------:R-:W-:-:S07]  /*0b80*/  PRMT R6, RZ, 0x7610, R6 ;  /* 0x00007610ff067816 */ /* 0x000fce0000000006 */
.L_x_17:
[----:B------:R-:W1:Y:S01]  /*0b90*/  LDCU UR5, c[0x0][0x384] ;  /* 0x00007080ff0577ac */ /* 0x000e620008000800 */
[----:B------:R-:W-:Y:S02]  /*0ba0*/  IADD3 R10, PT, PT, R7, 0x1, RZ ;  /* 0x00000001070a7810 */ /* 0x000fe40007ffe0ff */
[----:B------:R-:W-:-:S03]  /*0bb0*/  MOV R8, R7 ;  /* 0x0000000700087202 */ /* 0x000fc60000000f00 */
[----:B------:R-:W-:Y:S02]  /*0bc0*/  IMAD.MOV.U32 R7, RZ, RZ, R10 ;  /* 0x000000ffff077224 */ /* 0x000fe400078e000a */
[----:B-1----:R-:W-:-:S05]  /*0bd0*/  IMAD.U32 R35, RZ, RZ, UR5 ;  /* 0x00000005ff237e24 */ /* 0x002fca000f8e00ff */
[CC--:B------:R-:W-:Y:S02]  /*0be0*/  ISETP.GE.AND P1, PT, R10.reuse, R35.reuse, PT ;  /* 0x000000230a00720c */ /* 0x0c0fe40003f26270 */
[----:B------:R-:W-:-:S11]  /*0bf0*/  ISETP.NE.AND P0, PT, R10, R35, PT ;  /* 0x000000230a00720c */ /* 0x000fd60003f05270 */
[----:B-----5:R-:W-:Y:S05]  /*0c00*/  @P1 BRA `(.L_x_11) ;  /* 0x0000000c004c1947 */ /* 0x020fea0003800000 */
[----:B------:R-:W-:-:S05]  /*0c10*/  IMAD.WIDE.U32 R12, R8, 0x4, R18 ;  /* 0x00000004080c7825 */ /* 0x000fca00078e0012 */
[----:B------:R1:W5:Y:S01]  /*0c20*/  LDG.E R9, desc[UR6][R12.64] ;  /* 0x000000060c097981 */ /* 0x000362000c1e1900 */
[----:B------:R-:W-:Y:S02]  /*0c30*/  IADD3 R10, PT, PT, -R8, -0x2, R35 ;  /* 0xfffffffe080a7810 */ /* 0x000fe40007ffe123 */
[----:B------:R-:W-:Y:S02]  /*0c40*/  MOV R11, R7 ;  /* 0x00000007000b7202 */ /* 0x000fe40000000f00 */
[----:B------:R-:W-:Y:S01]  /*0c50*/  ISETP.GE.U32.AND P1, PT, R10, 0x7, PT ;  /* 0x000000070a00780c */ /* 0x000fe20003f26070 */
[----:B------:R-:W-:-:S12]  /*0c60*/  IMAD R10, R8, R35, RZ ;  /* 0x00000023080a7224 */ /* 0x000fd800078e02ff */
[----:B-1----:R-:W-:Y:S05]  /*0c70*/  @!P1 BRA `(.L_x_12) ;  /* 0x0000000400949947 */ /* 0x002fea0003800000 */
[--C-:B------:R-:W-:Y:S01]  /*0c80*/  IMAD.IADD R33, R3, 0x1, -R8.reuse ;  /* 0x0000000103217824 */ /* 0x100fe200078e0a08 */
[C---:B------:R-:W-:Y:S01]  /*0c90*/  IADD3 R12, PT, PT, R8.reuse, 0x8, RZ ;  /* 0x00000008080c7810 */ /* 0x040fe20007ffe0ff */
[C---:B------:R-:W-:Y:S01]  /*0ca0*/  VIADD R13, R8.reuse, 0x7 ;  /* 0x00000007080d7836 */ /* 0x040fe20000000000 */
[C---:B------:R-:W-:Y:S01]  /*0cb0*/  IADD3 R24, PT, PT, R8.reuse, 0x6, RZ ;  /* 0x0000000608187810 */ /* 0x040fe20007ffe0ff */
[C---:B------:R-:W-:Y:S01]  /*0cc0*/  VIADD R25, R8.reuse, 0x5 ;  /* 0x0000000508197836 */ /* 0x040fe20000000000 */
[C---:B------:R-:W-:Y:S01]  /*0cd0*/  IADD3 R28, PT, PT, R8.reuse, 0x4, RZ ;  /* 0x00000004081c7810 */ /* 0x040fe20007ffe0ff */
[C---:B------:R-:W-:Y:S01]  /*0ce0*/  VIADD R29, R8.reuse, 0x3 ;  /* 0x00000003081d7836 */ /* 0x040fe20000000000 */
[----:B------:R-:W-:Y:S01]  /*0cf0*/  IADD3 R11, PT, PT, R8, 0x2, RZ ;  /* 0x00000002080b7810 */ /* 0x000fe20007ffe0ff */
[-CC-:B------:R-:W-:Y:S01]  /*0d00*/  IMAD R30, R7, R35.reuse, R8.reuse ;  /* 0x00000023071e7224 */ /* 0x180fe200078e0208 */
[----:B------:R-:W-:Y:S01]  /*0d10*/  LOP3.LUT R33, R33, 0xfffffff8, RZ, 0xc0, !PT ;  /* 0xfffffff821217812 */ /* 0x000fe200078ec0ff */
[----:B------:R-:W-:-:S02]  /*0d20*/  IMAD R12, R12, R35, R8 ;  /* 0x000000230c0c7224 */ /* 0x000fc400078e0208 */
[-CC-:B------:R-:W-:Y:S01]  /*0d30*/  IMAD R13, R13, R35.reuse, R8.reuse ;  /* 0x000000230d0d7224 */ /* 0x180fe200078e0208 */
[----:B------:R-:W-:Y:S01]  /*0d40*/  IADD3 R33, PT, PT, -R33, RZ, RZ ;  /* 0x000000ff21217210 */ /* 0x000fe20007ffe1ff */
[-CC-:B------:R-:W-:Y:S02]  /*0d50*/  IMAD R24, R24, R35.reuse, R8.reuse ;  /* 0x0000002318187224 */ /* 0x180fe400078e0208 */
[-CC-:B------:R-:W-:Y:S02]  /*0d60*/  IMAD R25, R25, R35.reuse, R8.reuse ;  /* 0x0000002319197224 */ /* 0x180fe400078e0208 */
[-CC-:B------:R-:W-:Y:S02]  /*0d70*/  IMAD R28, R28, R35.reuse, R8.reuse ;  /* 0x000000231c1c7224 */ /* 0x180fe400078e0208 */
[-CC-:B------:R-:W-:Y:S02]  /*0d80*/  IMAD R29, R29, R35.reuse, R8.reuse ;  /* 0x000000231d1d7224 */ /* 0x180fe400078e0208 */
[----:B------:R-:W-:-:S02]  /*0d90*/  IMAD R11, R11, R35, R8 ;  /* 0x000000230b0b7224 */ /* 0x000fc400078e0208 */
[--C-:B------:R-:W-:Y:S02]  /*0da0*/  IMAD R31, R8, R35, R8.reuse ;  /* 0x00000023081f7224 */ /* 0x100fe400078e0208 */
[----:B------:R-:W-:-:S07]  /*0db0*/  IMAD.MOV.U32 R32, RZ, RZ, R8 ;  /* 0x000000ffff207224 */ /* 0x000fce00078e0008 */
.L_x_13:
[----:B------:R-:W-:Y:S01]  /*0dc0*/  VIADD R35, R32, 0x1 ;  /* 0x0000000120237836 */ /* 0x000fe20000000000 */
[----:B------:R-:W1:Y:S03]  /*0dd0*/  LDCU UR5, c[0x0][0x384] ;  /* 0x00007080ff0577ac */ /* 0x000e660008000800 */
[----:B------:R-:W-:-:S05]  /*0de0*/  IMAD.WIDE.U32 R26, R35, 0x4, R18 ;  /* 0x00000004231a7825 */ /* 0x000fca00078e0012 */
[----:B------:R-:W3:Y:S04]  /*0df0*/  LDG.E R20, desc[UR6][R26.64] ;  /* 0x000000061a147981 */ /* 0x000ee8000c1e1900 */
[----:B------:R-:W4:Y:S01]  /*0e00*/  LDG.E R34, desc[UR6][R26.64+0x4] ;  /* 0x000004061a227981 */ /* 0x000f22000c1e1900 */
[----:B---3-5:R-:W-:-:S13]  /*0e10*/  ISETP.NE.AND P1, PT, R9, R20, PT ;  /* 0x000000140900720c */ /* 0x028fda0003f25270 */
[----:B------:R-:W3:Y:S01]  /*0e20*/  @!P1 LDC.64 R20, c[0x0][0x398] ;  /* 0x0000e600ff149b82 */ /* 0x000ee20000000a00 */
[----:B------:R-:W-:-:S05]  /*0e30*/  @!P1 IADD3 R23, PT, PT, R31, 0x1, RZ ;  /* 0x000000011f179810 */ /* 0x000fca0007ffe0ff */
[----:B---3--:R-:W-:-:S04]  /*0e40*/  @!P1 IMAD.WIDE.U32 R22, R23, 0x4, R20 ;  /* 0x0000000417169825 */ /* 0x008fc800078e0014 */
[----:B------:R-:W-:Y:S02]  /*0e50*/  @!P1 IMAD.WIDE.U32 R36, R30, 0x4, R20 ;  /* 0x000000041e249825 */ /* 0x000fe400078e0014 */
[----:B------:R-:W3:Y:S01]  /*0e60*/  @!P1 LDG.E R23, desc[UR6][R22.64] ;  /* 0x0000000616179981 */ /* 0x000ee2000c1e1900 */
[----:B------:R-:W0:Y:S03]  /*0e70*/  LDC.64 R20, c[0x0][0x398] ;  /* 0x0000e600ff147b82 */ /* 0x000e260000000a00 */
[----:B------:R-:W3:Y:S01]  /*0e80*/  @!P1 LDG.E R36, desc[UR6][R36.64] ;  /* 0x0000000624249981 */ /* 0x000ee2000c1e1900 */
[----:B------:R-:W-:-:S03]  /*0e90*/  IADD3 R35, P2, PT, R35, R10, RZ ;  /* 0x0000000a23237210 */ /* 0x000fc60007f5e0ff */
[----:B------:R-:W2:Y:S01]  /*0ea0*/  LDG.E R22, desc[UR6][R26.64+0x8] ;  /* 0x000008061a167981 */ /* 0x000ea2000c1e1900 */
[----:B0-----:R-:W-:Y:S02]  /*0eb0*/  LEA R20, P3, R35, R20, 0x2 ;  /* 0x0000001423147211 */ /* 0x001fe400078610ff */
[----:B---3--:R-:W-:Y:S02]  /*0ec0*/  @!P1 IADD3 R4, PT, PT, R36, R23, R4 ;  /* 0x0000001724049210 */ /* 0x008fe40007ffe004 */
[----:B----4-:R-:W-:Y:S01]  /*0ed0*/  ISETP.NE.AND P1, PT, R9, R34, PT ;  /* 0x000000220900720c */ /* 0x010fe20003f25270 */
[----:B------:R-:W-:-:S05]  /*0ee0*/  IMAD.X R34, RZ, RZ, RZ, P2 ;  /* 0x000000ffff227224 */ /* 0x000fca00010e06ff */
[----:B------:R-:W-:-:S07]  /*0ef0*/  LEA.HI.X R21, R35, R21, R34, 0x2, P3 ;  /* 0x0000001523157211 */ /* 0x000fce00018f1422 */
[----:B------:R-:W0:Y:S01]  /*0f00*/  @!P1 LDC.64 R34, c[0x0][0x398] ;  /* 0x0000e600ff229b82 */ /* 0x000e220000000a00 */
[----:B------:R-:W3:Y:S01]  /*0f10*/  @!P1 LDG.E R23, desc[UR6][R20.64+0x4] ;  /* 0x0000040614179981 */ /* 0x000ee2000c1e1900 */
[----:B0-----:R-:W-:-:S06]  /*0f20*/  @!P1 IMAD.WIDE.U32 R34, R11, 0x4, R34 ;  /* 0x000000040b229825 */ /* 0x001fcc00078e0022 */
[----:B------:R-:W3:Y:S01]  /*0f30*/  @!P1 LDG.E R34, desc[UR6][R34.64] ;  /* 0x0000000622229981 */ /* 0x000ee2000c1e1900 */
[----:B--2---:R-:W-:Y:S02]  /*0f40*/  ISETP.NE.AND P2, PT, R9, R22, PT ;  /* 0x000000160900720c */ /* 0x004fe40003f45270 */
[----:B---3--:R-:W-:-:S11]  /*0f50*/  @!P1 IADD3 R4, PT, PT, R34, R23, R4 ;  /* 0x0000001722049210 */ /* 0x008fd60007ffe004 */
[----:B------:R-:W0:Y:S01]  /*0f60*/  @!P2 LDC.64 R22, c[0x0][0x398] ;  /* 0x0000e600ff16ab82 */ /* 0x000e220000000a00 */
[----:B------:R-:W2:Y:S01]  /*0f70*/  LDG.E R34, desc[UR6][R26.64+0xc] ;  /* 0x00000c061a227981 */ /* 0x000ea2000c1e1900 */
[----:B0-----:R-:W-:-:S03]  /*0f80*/  @!P2 IMAD.WIDE.U32 R36, R29, 0x4, R22 ;  /* 0x000000041d24a825 */ /* 0x001fc600078e0016 */
[----:B------:R-:W3:Y:S04]  /*0f90*/  @!P2 LDG.E R23, desc[UR6][R20.64+0x8] ;  /* 0x000008061417a981 */ /* 0x000ee8000c1e1900 */
[----:B------:R-:W3:Y:S01]  /*0fa0*/  @!P2 LDG.E R36, desc[UR6][R36.64] ;  /* 0x000000062424a981 */ /* 0x000ee2000c1e1900 */
[----:B--2---:R-:W-:Y:S02]  /*0fb0*/  ISETP.NE.AND P1, PT, R9, R34, PT ;  /* 0x000000220900720c */ /* 0x004fe40003f25270 */
[----:B---3--:R-:W-:-:S11]  /*0fc0*/  @!P2 IADD3 R4, PT, PT, R36, R23, R4 ;  /* 0x000000172404a210 */ /* 0x008fd60007ffe004 */
[----:B------:R-:W0:Y:S01]  /*0fd0*/  @!P1 LDC.64 R22, c[0x0][0x398] ;  /* 0x0000e600ff169b82 */ /* 0x000e220000000a00 */
[----:B------:R-:W2:Y:S01]  /*0fe0*/  LDG.E R36, desc[UR6][R26.64+0x10] ;  /* 0x000010061a247981 */ /* 0x000ea2000c1e1900 */
[----:B0-----:R-:W-:-:S03]  /*0ff0*/  @!P1 IMAD.WIDE.U32 R34, R28, 0x4, R22 ;  /* 0x000000041c229825 */ /* 0x001fc600078e0016 */
[----:B------:R-:W3:Y:S04]  /*1000*/  @!P1 LDG.E R23, desc[UR6][R20.64+0xc] ;  /* 0x00000c0614179981 */ /* 0x000ee8000c1e1900 */
[----:B------:R-:W3:Y:S04]  /*1010*/  @!P1 LDG.E R35, desc[UR6][R34.64] ;  /* 0x0000000622239981 */ /* 0x000ee8000c1e1900 */
[----:B------:R-:W4:Y:S01]  /*1020*/  LDG.E R34, desc[UR6][R26.64+0x14] ;  /* 0x000014061a227981 */ /* 0x000f22000c1e1900 */
[----:B--2---:R-:W-:Y:S02]  /*1030*/  ISETP.NE.AND P2, PT, R9, R36, PT ;  /* 0x000000240900720c */ /* 0x004fe40003f45270 */
[----:B---3--:R-:W-:-:S11]  /*1040*/  @!P1 IADD3 R4, PT, PT, R35, R23, R4 ;  /* 0x0000001723049210 */ /* 0x008fd60007ffe004 */
[----:B------:R-:W0:Y:S02]  /*1050*/  @!P2 LDC.64 R22, c[0x0][0x398] ;  /* 0x0000e600ff16ab82 */ /* 0x000e240000000a00 */
[----:B0-----:R-:W-:Y:S02]  /*1060*/  @!P2 IMAD.WIDE.U32 R36, R25, 0x4, R22 ;  /* 0x000000041924a825 */ /* 0x001fe400078e0016 */
[----:B------:R-:W2:Y:S04]  /*1070*/  LDG.E R22, desc[UR6][R26.64+0x18] ;  /* 0x000018061a167981 */ /* 0x000ea8000c1e1900 */
[----:B------:R-:W3:Y:S04]  /*1080*/  @!P2 LDG.E R36, desc[UR6][R36.64] ;  /* 0x000000062424a981 */ /* 0x000ee8000c1e1900 */
[----:B------:R-:W3:Y:S04]  /*1090*/  @!P2 LDG.E R23, desc[UR6][R20.64+0x10] ;  /* 0x000010061417a981 */ /* 0x000ee8000c1e1900 */
[----:B------:R-:W3:Y:S01]  /*10a0*/  LDG.E R37, desc[UR6][R26.64+0x1c] ;  /* 0x00001c061a257981 */ /* 0x000ee2000c1e1900 */
[----:B----4-:R-:W-:-:S13]  /*10b0*/  ISETP.NE.AND P1, PT, R9, R34, PT ;  /* 0x000000220900720c */ /* 0x010fda0003f25270 */
[----:B------:R-:W0:Y:S02]  /*10c0*/  @!P1 LDC.64 R34, c[0x0][0x398] ;  /* 0x0000e600ff229b82 */ /* 0x000e240000000a00 */
[----:B0-----:R-:W-:-:S06]  /*10d0*/  @!P1 IMAD.WIDE.U32 R34, R24, 0x4, R34 ;  /* 0x0000000418229825 */ /* 0x001fcc00078e0022 */
[----:B------:R-:W4:Y:S04]  /*10e0*/  @!P1 LDG.E R34, desc[UR6][R34.64] ;  /* 0x0000000622229981 */ /* 0x000f28000c1e1900 */
[----:B------:R-:W4:Y:S01]  /*10f0*/  @!P1 LDG.E R35, desc[UR6][R20.64+0x14] ;  /* 0x0000140614239981 */ /* 0x000f22000c1e1900 */
[----:B--2---:R-:W-:Y:S02]  /*1100*/  ISETP.NE.AND P3, PT, R9, R22, PT ;  /* 0x000000160900720c */ /* 0x004fe40003f65270 */
[----:B---3--:R-:W-:-:S11]  /*1110*/  @!P2 IADD3 R4, PT, PT, R36, R23, R4 ;  /* 0x000000172404a210 */ /* 0x008fd60007ffe004 */
[----:B------:R-:W0:Y:S01]  /*1120*/  @!P3 LDC.64 R22, c[0x0][0x398] ;  /* 0x0000e600ff16bb82 */ /* 0x000e220000000a00 */
[----:B------:R-:W-:Y:S02]  /*1130*/  ISETP.NE.AND P2, PT, R9, R37, PT ;  /* 0x000000250900720c */ /* 0x000fe40003f45270 */
[----:B------:R-:W2:Y:S11]  /*1140*/  @!P3 LDG.E R37, desc[UR6][R20.64+0x18] ;  /* 0x000018061425b981 */ /* 0x000eb6000c1e1900 */
[----:B------:R-:W3:Y:S01]  /*1150*/  @!P2 LDC.64 R26, c[0x0][0x398] ;  /* 0x0000e600ff1aab82 */ /* 0x000ee20000000a00 */
[----:B------:R-:W2:Y:S01]  /*1160*/  @!P2 LDG.E R36, desc[UR6][R20.64+0x1c] ;  /* 0x00001c061424a981 */ /* 0x000ea2000c1e1900 */
[----:B0-----:R-:W-:-:S06]  /*1170*/  @!P3 IMAD.WIDE.U32 R22, R13, 0x4, R22 ;  /* 0x000000040d16b825 */ /* 0x001fcc00078e0016 */
[----:B------:R-:W2:Y:S01]  /*1180*/  @!P3 LDG.E R22, desc[UR6][R22.64] ;  /* 0x000000061616b981 */ /* 0x000ea2000c1e1900 */
[----:B---3--:R-:W-:-:S06]  /*1190*/  @!P2 IMAD.WIDE.U32 R26, R12, 0x4, R26 ;  /* 0x000000040c1aa825 */ /* 0x008fcc00078e001a */
[----:B------:R-:W3:Y:S01]  /*11a0*/  @!P2 LDG.E R27, desc[UR6][R26.64] ;  /* 0x000000061a1ba981 */ /* 0x000ee2000c1e1900 */
[----:B------:R-:W-:Y:S02]  /*11b0*/  IADD3 R33, PT, PT, R33, 0x8, RZ ;  /* 0x0000000821217810 */ /* 0x000fe40007ffe0ff */
[----:B----4-:R-:W-:Y:S02]  /*11c0*/  @!P1 IADD3 R4, PT, PT, R34, R35, R4 ;  /* 0x0000002322049210 */ /* 0x010fe40007ffe004 */
[----:B------:R-:W-:Y:S01]  /*11d0*/  ISETP.NE.AND P1, PT, R33, RZ, PT ;  /* 0x000000ff2100720c */ /* 0x000fe20003f25270 */
[----:B-1----:R-:W-:Y:S01]  /*11e0*/  IMAD.U32 R35, RZ, RZ, UR5 ;  /* 0x00000005ff237e24 */ /* 0x002fe2000f8e00ff */
[----:B------:R-:W-:Y:S01]  /*11f0*/  IADD3 R32, PT, PT, R32, 0x8, RZ ;  /* 0x0000000820207810 */ /* 0x000fe20007ffe0ff */
[----:B------:R-:W-:Y:S02]  /*1200*/  VIADD R31, R31, 0x8 ;  /* 0x000000081f1f7836 */ /* 0x000fe40000000000 */
[C---:B------:R-:W-:Y:S01]  /*1210*/  IMAD R11, R35.reuse, 0x8, R11 ;  /* 0x00000008230b7824 */ /* 0x040fe200078e020b */
[C---:B------:R-:W-:Y:S01]  /*1220*/  LEA R30, R35.reuse, R30, 0x3 ;  /* 0x0000001e231e7211 */ /* 0x040fe200078e18ff */
[C---:B------:R-:W-:Y:S01]  /*1230*/  IMAD R28, R35.reuse, 0x8, R28 ;  /* 0x00000008231c7824 */ /* 0x040fe200078e021c */
[C---:B------:R-:W-:Y:S01]  /*1240*/  LEA R29, R35.reuse, R29, 0x3 ;  /* 0x0000001d231d7211 */ /* 0x040fe200078e18ff */
[C---:B------:R-:W-:Y:S01]  /*1250*/  IMAD R24, R35.reuse, 0x8, R24 ;  /* 0x0000000823187824 */ /* 0x040fe200078e0218 */
[C---:B------:R-:W-:Y:S01]  /*1260*/  LEA R25, R35.reuse, R25, 0x3 ;  /* 0x0000001923197211 */ /* 0x040fe200078e18ff */
[C---:B------:R-:W-:Y:S01]  /*1270*/  IMAD R12, R35.reuse, 0x8, R12 ;  /* 0x00000008230c7824 */ /* 0x040fe200078e020c */
[----:B------:R-:W-:-:S02]  /*1280*/  LEA R13, R35, R13, 0x3 ;  /* 0x0000000d230d7211 */ /* 0x000fc400078e18ff */
[----:B--2---:R-:W-:-:S04]  /*1290*/  @!P3 IADD3 R4, PT, PT, R22, R37, R4 ;  /* 0x000000251604b210 */ /* 0x004fc80007ffe004 */
[----:B---3--:R-:W-:Y:S01]  /*12a0*/  @!P2 IADD3 R4, PT, PT, R27, R36, R4 ;  /* 0x000000241b04a210 */ /* 0x008fe20007ffe004 */
[----:B------:R-:W-:Y:S06]  /*12b0*/  @P1 BRA `(.L_x_13) ;  /* 0xfffffff800c01947 */ /* 0x000fec000383ffff */
[----:B------:R-:W-:-:S07]  /*12c0*/  IADD3 R11, PT, PT, R32, 0x1, RZ ;  /* 0x00000001200b7810 */ /* 0x000fce0007ffe0ff */
.L_x_12:
[----:B------:R-:W-:Y:S01]  /*12d0*/  IMAD.IADD R12, R3, 0x1, -R8 ;  /* 0x00000001030c7824 */ /* 0x000fe200078e0a08 */
[----:B------:R-:W-:Y:S04]  /*12e0*/  BSSY.RECONVERGENT B1, `(.L_x_11) ;  /* 0x0000065000017945 */ /* 0x000fe80003800200 */
[----:B------:R-:W-:-:S13]  /*12f0*/  LOP3.LUT P1, RZ, R12, 0x7, RZ, 0xc0, !PT ;  /* 0x000000070cff7812 */ /* 0x000fda000782c0ff */
[----:B------:R-:W-:Y:S05]  /*1300*/  @!P1 BRA `(.L_x_14) ;  /* 0x0000000400889947 */ /* 0x000fea0003800000 */
[----:B------:R-:W-:-:S04]  /*1310*/  LOP3.LUT R12, RZ, R6, RZ, 0x33, !PT ;  /* 0x00000006ff0c7212 */ /* 0x000fc800078e33ff */
[----:B--2---:R-:W-:-:S04]  /*1320*/  IADD3 R12, PT, PT, R12, UR4, RZ ;  /* 0x000000040c0c7c10 */ /* 0x004fc8000fffe0ff */
[----:B------:R-:W-:-:S04]  /*1330*/  LOP3.LUT R12, R12, 0x7, RZ, 0xc0, !PT ;  /* 0x000000070c0c7812 */ /* 0x000fc800078ec0ff */
[C---:B------:R-:W-:Y:S01]  /*1340*/  LOP3.LUT P1, RZ, R12.reuse, 0x3, RZ, 0xc0, !PT ;  /* 0x000000030cff7812 */ /* 0x040fe2000782c0ff */
[----:B------:R-:W-:-:S05]  /*1350*/  VIADD R13, R12, 0xffffffff ;  /* 0xffffffff0c0d7836 */ /* 0x000fca0000000000 */
[----:B------:R-:W-:-:S13]  /*1360*/  ISETP.GE.U32.AND P2, PT, R13, 0x3, PT ;  /* 0x000000030d00780c */ /* 0x000fda0003f46070 */
[----:B------:R-:W-:Y:S05]  /*1370*/  @!P2 BRA `(.L_x_15) ;  /* 0x0000000000b0a947 */ /* 0x000fea0003800000 */
[----:B------:R-:W-:Y:S01]  /*1380*/  IMAD.WIDE.U32 R26, R11, 0x4, R18 ;  /* 0x000000040b1a7825 */ /* 0x000fe200078e0012 */
[----:B------:R-:W1:Y:S04]  /*1390*/  LDC.64 R24, c[0x0][0x398] ;  /* 0x0000e600ff187b82 */ /* 0x000e680000000a00 */
[----:B------:R-:W2:Y:S04]  /*13a0*/  LDG.E R12, desc[UR6][R26.64] ;  /* 0x000000061a0c7981 */ /* 0x000ea8000c1e1900 */
[----:B------:R-:W3:Y:S04]  /*13b0*/  LDG.E R20, desc[UR6][R26.64+0x4] ;  /* 0x000004061a147981 */ /* 0x000ee8000c1e1900 */
[----:B------:R-:W4:Y:S04]  /*13c0*/  LDG.E R22, desc[UR6][R26.64+0x8] ;  /* 0x000008061a167981 */ /* 0x000f28000c1e1900 */
[----:B------:R-:W4:Y:S01]  /*13d0*/  LDG.E R28, desc[UR6][R26.64+0xc] ;  /* 0x00000c061a1c7981 */ /* 0x000f22000c1e1900 */
[----:B--2--5:R-:W-:-:S02]  /*13e0*/  ISETP.NE.AND P5, PT, R9, R12, PT ;  /* 0x0000000c0900720c */ /* 0x024fc40003fa5270 */
[C---:B---3--:R-:W-:Y:S02]  /*13f0*/  ISETP.NE.AND P4, PT, R9.reuse, R20, PT ;  /* 0x000000140900720c */ /* 0x048fe40003f85270 */
[C---:B----4-:R-:W-:Y:S02]  /*1400*/  ISETP.NE.AND P3, PT, R9.reuse, R22, PT ;  /* 0x000000160900720c */ /* 0x050fe40003f65270 */
[----:B------:R-:W-:-:S07]  /*1410*/  ISETP.NE.AND P2, PT, R9, R28, PT ;  /* 0x0000001c0900720c */ /* 0x000fce0003f45270 */
[----:B------:R-:W2:Y:S01]  /*1420*/  @!P5 LDC.64 R12, c[0x0][0x398] ;  /* 0x0000e600ff0cdb82 */ /* 0x000ea20000000a00 */
[----:B------:R-:W-:Y:S01]  /*1430*/  IADD3 R28, P6, PT, R10, R11, RZ ;  /* 0x0000000b0a1c7210 */ /* 0x000fe20007fde0ff */
[CC--:B------:R-:W-:Y:S02]  /*1440*/  @!P5 IMAD R31, R11.reuse, R35.reuse, R8 ;  /* 0x000000230b1fd224 */ /* 0x0c0fe400078e0208 */
[C---:B------:R-:W-:Y:S01]  /*1450*/  @!P4 IMAD R33, R11.reuse, R35, R35 ;  /* 0x000000230b21c224 */ /* 0x040fe200078e0223 */
[----:B------:R-:W-:Y:S02]  /*1460*/  IADD3.X R29, PT, PT, RZ, RZ, RZ, P6, !PT ;  /* 0x000000ffff1d7210 */ /* 0x000fe400037fe4ff */
[----:B-1----:R-:W-:Y:S01]  /*1470*/  LEA R24, P6, R28, R24, 0x2 ;  /* 0x000000181c187211 */ /* 0x002fe200078c10ff */
[----:B------:R-:W1:Y:S01]  /*1480*/  @!P4 LDC.64 R20, c[0x0][0x398] ;  /* 0x0000e600ff14cb82 */ /* 0x000e620000000a00 */
[----:B------:R-:W-:Y:S01]  /*1490*/  @!P3 VIADD R30, R11, 0x2 ;  /* 0x000000020b1eb836 */ /* 0x000fe20000000000 */
[----:B------:R-:W-:-:S02]  /*14a0*/  @!P4 IADD3 R33, PT, PT, R33, R8, RZ ;  /* 0x000000082121c210 */ /* 0x000fc40007ffe0ff */
[----:B------:R-:W-:Y:S01]  /*14b0*/  LEA.HI.X R25, R28, R25, R29, 0x2, P6 ;  /* 0x000000191c197211 */ /* 0x000fe200030f141d */
[----:B------:R-:W-:-:S03]  /*14c0*/  @!P5 IMAD.IADD R29, R11, 0x1, R10 ;  /* 0x000000010b1dd824 */ /* 0x000fc600078e020a */
[----:B------:R-:W3:Y:S08]  /*14d0*/  @!P3 LDC.64 R22, c[0x0][0x398] ;  /* 0x0000e600ff16bb82 */ /* 0x000ef00000000a00 */
[----:B------:R-:W4:Y:S01]  /*14e0*/  @!P2 LDC.64 R26, c[0x0][0x398] ;  /* 0x0000e600ff1aab82 */ /* 0x000f220000000a00 */
[----:B--2---:R-:W-:-:S04]  /*14f0*/  @!P5 IMAD.WIDE.U32 R28, R29, 0x4, R12 ;  /* 0x000000041d1cd825 */ /* 0x004fc800078e000c */
[----:B------:R-:W-:Y:S02]  /*1500*/  @!P5 IMAD.WIDE.U32 R12, R31, 0x4, R12 ;  /* 0x000000041f0cd825 */ /* 0x000fe400078e000c */
[----:B------:R-:W2:Y:S02]  /*1510*/  @!P5 LDG.E R29, desc[UR6][R28.64] ;  /* 0x000000061c1dd981 */ /* 0x000ea4000c1e1900 */
[----:B------:R-:W-:Y:S01]  /*1520*/  @!P3 IMAD R31, R30, R35, R8 ;  /* 0x000000231e1fb224 */ /* 0x000fe200078e0208 */
[----:B------:R-:W-:Y:S01]  /*1530*/  @!P2 IADD3 R30, PT, PT, R11, 0x3, RZ ;  /* 0x000000030b1ea810 */ /* 0x000fe20007ffe0ff */
[----:B-1----:R-:W-:Y:S01]  /*1540*/  @!P4 IMAD.WIDE.U32 R20, R33, 0x4, R20 ;  /* 0x000000042114c825 */ /* 0x002fe200078e0014 */
[----:B------:R-:W2:Y:S03]  /*1550*/  @!P5 LDG.E R12, desc[UR6][R12.64] ;  /* 0x000000060c0cd981 */ /* 0x000ea6000c1e1900 */
[----:B---3--:R-:W-:-:S02]  /*1560*/  @!P3 IMAD.WIDE.U32 R22, R31, 0x4, R22 ;  /* 0x000000041f16b825 */ /* 0x008fc400078e0016 */
[----:B------:R-:W3:Y:S02]  /*1570*/  @!P4 LDG.E R21, desc[UR6][R20.64] ;  /* 0x000000061415c981 */ /* 0x000ee4000c1e1900 */
[----:B------:R-:W-:Y:S02]  /*1580*/  @!P2 IMAD R31, R30, R35, R8 ;  /* 0x000000231e1fa224 */ /* 0x000fe400078e0208 */
[----:B------:R-:W3:Y:S04]  /*1590*/  @!P2 LDG.E R33, desc[UR6][R24.64+0xc] ;  /* 0x00000c061821a981 */ /* 0x000ee8000c1e1900 */
[----:B------:R-:W3:Y:S01]  /*15a0*/  @!P4 LDG.E R30, desc[UR6][R24.64+0x4] ;  /* 0x00000406181ec981 */ /* 0x000ee2000c1e1900 */
[----:B----4-:R-:W-:-:S03]  /*15b0*/  @!P2 IMAD.WIDE.U32 R26, R31, 0x4, R26 ;  /* 0x000000041f1aa825 */ /* 0x010fc600078e001a */
[----:B------:R-:W4:Y:S04]  /*15c0*/  @!P3 LDG.E R22, desc[UR6][R22.64] ;  /* 0x000000061616b981 */ /* 0x000f28000c1e1900 */
[----:B------:R-:W4:Y:S04]  /*15d0*/  @!P3 LDG.E R31, desc[UR6][R24.64+0x8] ;  /* 0x00000806181fb981 */ /* 0x000f28000c1e1900 */
[----:B------:R-:W4:Y:S01]  /*15e0*/  @!P2 LDG.E R26, desc[UR6][R26.64] ;  /* 0x000000061a1aa981 */ /* 0x000f22000c1e1900 */
[----:B------:R-:W-:Y:S01]  /*15f0*/  VIADD R11, R11, 0x4 ;  /* 0x000000040b0b7836 */ /* 0x000fe20000000000 */
[----:B--2---:R-:W-:-:S04]  /*1600*/  @!P5 IADD3 R4, PT, PT, R12, R29, R4 ;  /* 0x0000001d0c04d210 */ /* 0x004fc80007ffe004 */
[----:B---3--:R-:W-:-:S04]  /*1610*/  @!P4 IADD3 R4, PT, PT, R21, R30, R4 ;  /* 0x0000001e1504c210 */ /* 0x008fc80007ffe004 */
[----:B----4-:R-:W-:-:S04]  /*1620*/  @!P3 IADD3 R4, PT, PT, R22, R31, R4 ;  /* 0x0000001f1604b210 */ /* 0x010fc80007ffe004 */
[----:B------:R-:W-:-:S07]  /*1630*/  @!P2 IADD3 R4, PT, PT, R26, R33, R4 ;  /* 0x000000211a04a210 */ /* 0x000fce0007ffe004 */
.L_x_15:
[----:B------:R-:W-:Y:S05]  /*1640*/  @!P1 BRA `(.L_x_14) ;  /* 0x0000000000b89947 */ /* 0x000fea0003800000 */
[----:B------:R-:W-:-:S04]  /*1650*/  LOP3.LUT R12, R5, 0x3, RZ, 0x3c, !PT ;  /* 0x00000003050c7812 */ /* 0x000fc800078e3cff */
[----:B------:R-:W-:-:S04]  /*1660*/  IADD3 R12, PT, PT, R12, UR4, RZ ;  /* 0x000000040c0c7c10 */ /* 0x000fc8000fffe0ff */
[C---:B------:R-:W-:Y:S02]  /*1670*/  LOP3.LUT R13, R12.reuse, 0x3, RZ, 0xc0, !PT ;  /* 0x000000030c0d7812 */ /* 0x040fe400078ec0ff */
[----:B------:R-:W-:Y:S02]  /*1680*/  LOP3.LUT R12, R12, 0x1, RZ, 0xc0, !PT ;  /* 0x000000010c0c7812 */ /* 0x000fe400078ec0ff */
[----:B------:R-:W-:Y:S02]  /*1690*/  ISETP.NE.AND P1, PT, R13, 0x1, PT ;  /* 0x000000010d00780c */ /* 0x000fe40003f25270 */
[----:B------:R-:W-:-:S11]  /*16a0*/  ISETP.NE.U32.AND P3, PT, R12, 0x1, PT ;  /* 0x000000010c00780c */ /* 0x000fd60003f65070 */
[----:B------:R-:W-:Y:S05]  /*16b0*/  @!P1 BRA `(.L_x_16) ;  /* 0x0000000000689947 */ /* 0x000fea0003800000 */
[----:B------:R-:W-:-:S05]  /*16c0*/  IMAD.WIDE.U32 R24, R11, 0x4, R18 ;  /* 0x000000040b187825 */ /* 0x000fca00078e0012 */
[----:B------:R-:W2:Y:S04]  /*16d0*/  LDG.E R12, desc[UR6][R24.64] ;  /* 0x00000006180c7981 */ /* 0x000ea8000c1e1900 */
[----:B------:R-:W3:Y:S01]  /*16e0*/  LDG.E R20, desc[UR6][R24.64+0x4] ;  /* 0x0000040618147981 */ /* 0x000ee2000c1e1900 */
[C---:B--2--5:R-:W-:Y:S02]  /*16f0*/  ISETP.NE.AND P1, PT, R9.reuse, R12, PT ;  /* 0x0000000c0900720c */ /* 0x064fe40003f25270 */
[----:B---3--:R-:W-:-:S11]  /*1700*/  ISETP.NE.AND P2, PT, R9, R20, PT ;  /* 0x000000140900720c */ /* 0x008fd60003f45270 */
[----:B------:R-:W1:Y:S01]  /*1710*/  @!P1 LDC.64 R22, c[0x0][0x398] ;  /* 0x0000e600ff169b82 */ /* 0x000e620000000a00 */
[C---:B------:R-:W-:Y:S02]  /*1720*/  @!P1 IMAD.IADD R29, R11.reuse, 0x1, R10 ;  /* 0x000000010b1d9824 */ /* 0x040fe400078e020a */
[C---:B------:R-:W-:Y:S01]  /*1730*/  @!P1 IMAD R31, R11.reuse, R35, R8 ;  /* 0x000000230b1f9224 */ /* 0x040fe200078e0208 */
[----:B------:R-:W-:Y:S01]  /*1740*/  @!P2 IADD3 R26, P4, PT, R10, R11, RZ ;  /* 0x0000000b0a1aa210 */ /* 0x000fe20007f9e0ff */
[----:B------:R-:W-:-:S03]  /*1750*/  @!P2 IMAD R33, R11, R35, R35 ;  /* 0x000000230b21a224 */ /* 0x000fc600078e0223 */
[----:B------:R-:W2:Y:S01]  /*1760*/  @!P2 LDC.64 R20, c[0x0][0x398] ;  /* 0x0000e600ff14ab82 */ /* 0x000ea20000000a00 */
[----:B------:R-:W-:Y:S01]  /*1770*/  @!P2 IADD3.X R27, PT, PT, RZ, RZ, RZ, P4, !PT ;  /* 0x000000ffff1ba210 */ /* 0x000fe200027fe4ff */
[----:B------:R-:W-:-:S06]  /*1780*/  @!P2 IMAD.IADD R33, R33, 0x1, R8 ;  /* 0x000000012121a824 */ /* 0x000fcc00078e0208 */
[----:B------:R-:W3:Y:S01]  /*1790*/  @!P2 LDC.64 R12, c[0x0][0x398] ;  /* 0x0000e600ff0cab82 */ /* 0x000ee20000000a00 */
[----:B-1----:R-:W-:-:S04]  /*17a0*/  @!P1 IMAD.WIDE.U32 R24, R29, 0x4, R22 ;  /* 0x000000041d189825 */ /* 0x002fc800078e0016 */
[----:B------:R-:W-:Y:S02]  /*17b0*/  @!P1 IMAD.WIDE.U32 R22, R31, 0x4, R22 ;  /* 0x000000041f169825 */ /* 0x000fe400078e0016 */
[----:B------:R-:W4:Y:S01]  /*17c0*/  @!P1 LDG.E R25, desc[UR6][R24.64] ;  /* 0x0000000618199981 */ /* 0x000f22000c1e1900 */
[----:B--2---:R-:W-:-:S03]  /*17d0*/  @!P2 LEA R20, P4, R26, R20, 0x2 ;  /* 0x000000141a14a211 */ /* 0x004fc600078810ff */
[----:B------:R-:W4:Y:S01]  /*17e0*/  @!P1 LDG.E R22, desc[UR6][R22.64] ;  /* 0x0000000616169981 */ /* 0x000f22000c1e1900 */
[----:B------:R-:W-:Y:S01]  /*17f0*/  @!P2 LEA.HI.X R21, R26, R21, R27, 0x2, P4 ;  /* 0x000000151a15a211 */ /* 0x000fe200020f141b */
[----:B---3--:R-:W-:-:S05]  /*1800*/  @!P2 IMAD.WIDE.U32 R12, R33, 0x4, R12 ;  /* 0x00000004210ca825 */ /* 0x008fca00078e000c */
[----:B------:R-:W2:Y:S04]  /*1810*/  @!P2 LDG.E R21, desc[UR6][R20.64+0x4] ;  /* 0x000004061415a981 */ /* 0x000ea8000c1e1900 */
[----:B------:R-:W2:Y:S01]  /*1820*/  @!P2 LDG.E R12, desc[UR6][R12.64] ;  /* 0x000000060c0ca981 */ /* 0x000ea2000c1e1900 */
[----:B------:R-:W-:Y:S02]  /*1830*/  IADD3 R11, PT, PT, R11, 0x2, RZ ;  /* 0x000000020b0b7810 */ /* 0x000fe40007ffe0ff */
[----:B----4-:R-:W-:-:S04]  /*1840*/  @!P1 IADD3 R4, PT, PT, R22, R25, R4 ;  /* 0x0000001916049210 */ /* 0x010fc80007ffe004 */
[----:B--2---:R-:W-:-:S07]  /*1850*/  @!P2 IADD3 R4, PT, PT, R12, R21, R4 ;  /* 0x000000150c04a210 */ /* 0x004fce0007ffe004 */
.L_x_16:
[----:B------:R-:W-:Y:S05]  /*1860*/  @P3 BRA `(.L_x_14) ;  /* 0x0000000000303947 */ /* 0x000fea0003800000 */
[----:B------:R-:W-:-:S06]  /*1870*/  IMAD.WIDE.U32 R12, R11, 0x4, R18 ;  /* 0x000000040b0c7825 */ /* 0x000fcc00078e0012 */
[----:B------:R-:W2:Y:S02]  /*1880*/  LDG.E R12, desc[UR6][R12.64] ;  /* 0x000000060c0c7981 */ /* 0x000ea4000c1e1900 */
[----:B--2--5:R-:W-:-:S13]  /*1890*/  ISETP.NE.AND P1, PT, R9, R12, PT ;  /* 0x0000000c0900720c */ /* 0x024fda0003f25270 */
[----:B------:R-:W-:Y:S05]  /*18a0*/  @P1 BRA `(.L_x_14) ;  /* 0x0000000000201947 */ /* 0x000fea0003800000 */
[----:B------:R-:W1:Y:S01]  /*18b0*/  LDC.64 R12, c[0x0][0x398] ;  /* 0x0000e600ff0c7b82 */ /* 0x000e620000000a00 */
[----:B------:R-:W-:Y:S02]  /*18c0*/  IMAD.IADD R9, R10, 0x1, R11 ;  /* 0x000000010a097824 */ /* 0x000fe400078e020b */
[----:B------:R-:W-:Y:S02]  /*18d0*/  IMAD R11, R11, R35, R8 ;  /* 0x000000230b0b7224 */ /* 0x000fe400078e0208 */
[----:B-1----:R-:W-:-:S04]  /*18e0*/  IMAD.WIDE.U32 R8, R9, 0x4, R12 ;  /* 0x0000000409087825 */ /* 0x002fc800078e000c */
[----:B------:R-:W-:Y:S02]  /*18f0*/  IMAD.WIDE.U32 R10, R11, 0x4, R12 ;  /* 0x000000040b0a7825 */ /* 0x000fe400078e000c */
[----:B------:R-:W2:Y:S04]  /*1900*/  LDG.E R9, desc[UR6][R8.64] ;  /* 0x0000000608097981 */ /* 0x000ea8000c1e1900 */
[----:B------:R-:W2:Y:S02]  /*1910*/  LDG.E R10, desc[UR6][R10.64] ;  /* 0x000000060a0a7981 */ /* 0x000ea4000c1e1900 */
[----:B--2---:R-:W-:-:S07]  /*1920*/  IADD3 R4, PT, PT, R10, R9, R4 ;  /* 0x000000090a047210 */ /* 0x004fce0007ffe004 */
.L_x_14:
[----:B--2---:R-:W-:Y:S05]  /*1930*/  BSYNC.RECONVERGENT B1 ;  /* 0x0000000000017941 */ /* 0x004fea0003800200 */
.L_x_11:
[----:B------:R-:W-:Y:S01]  /*1940*/  IADD3 R6, PT, PT, R6, 0x1, RZ ;  /* 0x0000000106067810 */ /* 0x000fe20007ffe0ff */
[----:B------:R-:W-:Y:S01]  /*1950*/  VIADD R5, R5, 0x1 ;  /* 0x0000000105057836 */ /* 0x000fe20000000000 */
[----:B------:R-:W-:Y:S06]  /*1960*/  @P0 BRA `(.L_x_17) ;  /* 0xfffffff000880947 */ /* 0x000fec000383ffff */
[----:B------:R-:W3:Y:S02]  /*1970*/  LDG.E R5, desc[UR6][R14.64] ;  /* 0x000000060e057981 */ /* 0x000ee4000c1e1900 */
[----:B---3--:R-:W-:Y:S02]  /*1980*/  ISETP.GT.AND P0, PT, R4, R5, PT ;  /* 0x000000050400720c */ /* 0x008fe40003f04270 */
[----:B------:R-:W-:-:S11]  /*1990*/  MOV R5, R3 ;  /* 0x0000000300057202 */ /* 0x000fd60000000f00 */
[----:B------:R-:W-:Y:S05]  /*19a0*/  @!P0 BRA `(.L_x_10) ;  /* 0x00000000000c8947 */ /* 0x000fea0003800000 */
[----:B------:R1:W-:Y:S04]  /*19b0*/  STG.E desc[UR6][R14.64], R4 ;  /* 0x000000040e007986 */ /* 0x0003e8000c101906 */
[----:B------:R1:W5:Y:S04]  /*19c0*/  LDG.E R5, desc[UR6][R16.64+0x10] ;  /* 0x0000100610057981 */ /* 0x000368000c1e1900 */
[----:B------:R1:W5:Y:S02]  /*19d0*/  LDG.E.64 R18, desc[UR6][R16.64] ;  /* 0x0000000610127981 */ /* 0x000364000c1e1b00 */
.L_x_10:
[----:B--2---:R-:W-:Y:S05]  /*19e0*/  BSYNC.RECONVERGENT B0 ;  /* 0x0000000000007941 */ /* 0x004fea0003800200 */
.L_x_9:
[----:B-----5:R-:W-:Y:S01]  /*19f0*/  ISETP.NE.AND P0, PT, R5, R3, PT ;  /* 0x000000030500720c */ /* 0x020fe20003f05270 */
[----:B------:R-:W-:Y:S04]  /*1a00*/  BSSY.RECONVERGENT B0, `(.L_x_18) ;  /* 0x0000030000007945 */ /* 0x000fe80003800200 */
[----:B------:R-:W-:Y:S08]  /*1a10*/  BSSY.RELIABLE B1, `(.L_x_19) ;  /* 0x0000017000017945 */ /* 0x000ff00003800100 */
[----:B------:R-:W-:Y:S05]  /*1a20*/  @P0 BRA `(.L_x_20) ;  /* 0x00000000000c0947 */ /* 0x000fea0003800000 */
[----:B------:R-:W-:-:S06]  /*1a30*/  IMAD.WIDE.U32 R6, R3, 0x4, R18 ;  /* 0x0000000403067825 */ /* 0x000fcc00078e0012 */
[----:B------:R2:W5:Y:S01]  /*1a40*/  LDG.E R7, desc[UR6][R6.64] ;  /* 0x0000000606077981 */ /* 0x000562000c1e1900 */
[----:B------:R-:W-:Y:S05]  /*1a50*/  BRA `(.L_x_21) ;  /* 0x0000000000387947 */ /* 0x000fea0003800000 */
.L_x_20:
        /* <DEDUP_REMOVED lines=14> */
.L_x_21:
[----:B-----5:R-:W-:-:S04]  /*1b40*/  ISETP.GE.AND P0, PT, R7, R2, PT ;  /* 0x000000020700720c */ /* 0x020fc80003f06270 */
[----:B------:R-:W-:-:S13]  /*1b50*/  ISETP.LT.OR P0, PT, R5, R0, !P0 ;  /* 0x000000000500720c */ /* 0x000fda0004701670 */
[----:B------:R-:W-:Y:S05]  /*1b60*/  @P0 BREAK.RELIABLE B1 ;  /* 0x0000000000010942 */ /* 0x000fea0003800100 */
[----:B------:R-:W-:Y:S05]  /*1b70*/  @P0 BRA `(.L_x_22) ;  /* 0x0000000000600947 */ /* 0x000fea0003800000 */
[----:B------:R-:W-:Y:S05]  /*1b80*/  BSYNC.RELIABLE B1 ;  /* 0x0000000000017941 */ /* 0x000fea0003800100 */
.L_x_19:
[----:B--2---:R-:W2:Y:S01]  /*1b90*/  LDG.E.64 R6, desc[UR6][R16.64+0x8] ;  /* 0x0000080610067981 */ /* 0x004ea2000c1e1b00 */
[----:B------:R-:W1:Y:S08]  /*1ba0*/  LDC.64 R8, c[0x0][0x390] ;  /* 0x0000e400ff087b82 */ /* 0x000e700000000a00 */
[----:B------:R-:W2:Y:S01]  /*1bb0*/  LDC R11, c[0x0][0x380] ;  /* 0x0000e000ff0b7b82 */ /* 0x000ea20000000800 */
[----:B-1----:R-:W-:-:S06]  /*1bc0*/  IMAD.WIDE R4, R5, 0x4, R8 ;  /* 0x0000000405047825 */ /* 0x002fcc00078e0208 */
[----:B------:R-:W3:Y:S01]  /*1bd0*/  LDG.E R4, desc[UR6][R4.64] ;  /* 0x0000000604047981 */ /* 0x000ee2000c1e1900 */
[----:B--2---:R-:W-:-:S05]  /*1be0*/  IMAD.WIDE R6, R11, 0x4, R6 ;  /* 0x000000040b067825 */ /* 0x004fca00078e0206 */
[----:B------:R-:W3:Y:S02]  /*1bf0*/  LDG.E R9, desc[UR6][R6.64+-0x4] ;  /* 0xfffffc0606097981 */ /* 0x000ee4000c1e1900 */
[----:B---3--:R-:W-:-:S05]  /*1c00*/  IMAD.IADD R13, R9, 0x1, -R4 ;  /* 0x00000001090d7824 */ /* 0x008fca00078e0a04 */
[----:B------:R3:W-:Y:S04]  /*1c10*/  STG.E desc[UR6][R6.64+-0x4], R13 ;  /* 0xfffffc0d06007986 */ /* 0x0007e8000c101906 */
[----:B------:R-:W2:Y:S04]  /*1c20*/  LDG.E R11, desc[UR6][R16.64+0x10] ;  /* 0x00001006100b7981 */ /* 0x000ea8000c1e1900 */
[----:B------:R-:W2:Y:S01]  /*1c30*/  LDG.E.64 R8, desc[UR6][R16.64] ;  /* 0x0000000610087981 */ /* 0x000ea2000c1e1b00 */
[----:B------:R-:W-:Y:S01]  /*1c40*/  MOV R23, 0xffffffff ;  /* 0xffffffff00177802 */ /* 0x000fe20000000f00 */
[----:B--2---:R-:W-:-:S05]  /*1c50*/  IMAD.WIDE R8, R11, 0x4, R8 ;  /* 0x000000040b087825 */ /* 0x004fca00078e0208 */
[----:B------:R3:W-:Y:S04]  /*1c60*/  STG.E desc[UR6][R8.64], R23 ;  /* 0x0000001708007986 */ /* 0x0007e8000c101906 */
[----:B------:R-:W2:Y:S04]  /*1c70*/  LDG.E R21, desc[UR6][R16.64+0x10] ;  /* 0x0000100610157981 */ /* 0x000ea8000c1e1900 */
[----:B------:R-:W4:Y:S01]  /*1c80*/  LDG.E.64 R18, desc[UR6][R16.64] ;  /* 0x0000000610127981 */ /* 0x000f22000c1e1b00 */
[C---:B--2---:R-:W-:Y:S02]  /*1c90*/  VIADD R5, R21.reuse, 0xffffffff ;  /* 0xffffffff15057836 */ /* 0x044fe40000000000 */
[----:B----4-:R-:W-:-:S03]  /*1ca0*/  IMAD.WIDE R10, R21, 0x4, R18 ;  /* 0x00000004150a7825 */ /* 0x010fc600078e0212 */
[----:B------:R3:W-:Y:S04]  /*1cb0*/  STG.E desc[UR6][R16.64+0x10], R5 ;  /* 0x0000100510007986 */ /* 0x0007e8000c101906 */
[----:B------:R-:W2:Y:S01]  /*1cc0*/  LDG.E R11, desc[UR6][R10.64+-0x4] ;  /* 0xfffffc060a0b7981 */ /* 0x000ea2000c1e1900 */
[----:B------:R-:W-:Y:S02]  /*1cd0*/  ISETP.GT.AND P1, PT, R21, R0, PT ;  /* 0x000000001500720c */ /* 0x000fe40003f24270 */
[----:B--2---:R-:W-:-:S13]  /*1ce0*/  ISETP.GE.AND P0, PT, R11, R2, PT ;  /* 0x000000020b00720c */ /* 0x004fda0003f06270 */
[----:B---3--:R-:W-:Y:S05]  /*1cf0*/  @P0 BRA P1, `(.L_x_19) ;  /* 0xfffffffc00a40947 */ /* 0x008fea000083ffff */
.L_x_22:
[----:B------:R-:W-:Y:S05]  /*1d00*/  BSYNC.RECONVERGENT B0 ;  /* 0x0000000000007941 */ /* 0x000fea0003800200 */
.L_x_18:
[----:B------:R-:W-:Y:S05]  /*1d10*/  WARPSYNC.ALL ;  /* 0x0000000000007948 */ /* 0x000fea0003800000 */
[----:B------:R-:W-:-:S13]  /*1d20*/  ISETP.GE.AND P0, PT, R5, R0, PT ;  /* 0x000000000500720c */ /* 0x000fda0003f06270 */
[----:B------:R-:W-:Y:S05]  /*1d30*/  @!P0 EXIT ;  /* 0x000000000000894d */ /* 0x000fea0003800000 */
[----:B------:R-:W-:Y:S05]  /*1d40*/  BRA `(.L_x_23) ;  /* 0xffffffe800c87947 */ /* 0x000fea000383ffff */
.L_x_24:
[----:B------:R-:W-:-:S00]  /*1d50*/  BRA `(.L_x_24) ;  /* 0xfffffffc00fc7947 */ /* 0x000fc0000383ffff */
[----:B------:R-:W-:-:S00]  /*1d60*/  NOP ;  /* 0x0000000000007918 */ /* 0x000fc00000000000 */
        /* <DEDUP_REMOVED lines=9> */
.L_x_25:


//--------------------- .nv.shared.reserved.0     --------------------------
	.section	.nv.shared.reserved.0,"aw",@nobits
	.weak		__nv_reservedSMEM_offset_0_alias
	.size		__nv_reservedSMEM_offset_0_alias, 0, 64
	.other		__nv_reservedSMEM_offset_0_alias,@"STO_CUDA_RESERVED_SHARED STV_DEFAULT"
__nv_reservedSMEM_offset_0_alias:
	.zero		0
	.zero		64


//--------------------- .nv.constant0._Z12computeTasksiiPiS_S_iPP4NodeS_ --------------------------
	.section	.nv.constant0._Z12computeTasksiiPiS_S_iPP4NodeS_,"a",@progbits
	.sectionflags	@""
	.align	4
.nv.constant0._Z12computeTasksiiPiS_S_iPP4NodeS_:
	.zero		952


//--------------------- SYMBOLS --------------------------

	.type		.nv.reservedSmem.offset0,@object
	.size		.nv.reservedSmem.offset0,0x4
